	.headerflags	@"EF_CUDA_TEXMODE_UNIFIED EF_CUDA_64BIT_ADDRESS EF_CUDA_ACCELERATORS EF_CUDA_SM90 EF_CUDA_VIRTUAL_SM(EF_CUDA_SM90)"
	.elftype	@"ET_EXEC"


//--------------------- .nv.info                  --------------------------
	.section	.nv.info,"",@"SHT_CUDA_INFO"
	.align	4


	//----- nvinfo : EIATTR_REGCOUNT
	.align		4
        /*0000*/ 	.byte	0x04, 0x2f
        /*0002*/ 	.short	(.L_1 - .L_0)
	.align		4
.L_0:
        /*0004*/ 	.word	index@(triton_mm)
        /*0008*/ 	.word	0x00000060


	//----- nvinfo : EIATTR_MIN_STACK_SIZE
	.align		4
.L_1:
        /*000c*/ 	.byte	0x04, 0x12
        /*000e*/ 	.short	(.L_3 - .L_2)
	.align		4
.L_2:
        /*0010*/ 	.word	index@(triton_mm)
        /*0014*/ 	.word	0x00000000


	//----- nvinfo : EIATTR_FRAME_SIZE
	.align		4
.L_3:
        /*0018*/ 	.byte	0x04, 0x11
        /*001a*/ 	.short	(.L_5 - .L_4)
	.align		4
.L_4:
        /*001c*/ 	.word	index@(triton_mm)
        /*0020*/ 	.word	0x00000000


	//----- nvinfo : EIATTR_MIN_STACK_SIZE
	.align		4
.L_5:
        /*0024*/ 	.byte	0x04, 0x12
        /*0026*/ 	.short	(.L_7 - .L_6)
	.align		4
.L_6:
        /*0028*/ 	.word	index@(triton_mm)
        /*002c*/ 	.word	0x00000000
.L_7:


//--------------------- .nv.info.triton_mm        --------------------------
	.section	.nv.info.triton_mm,"",@"SHT_CUDA_INFO"
	.sectionflags	@""
	.align	4


	//----- nvinfo : EIATTR_CUDA_API_VERSION
	.align		4
        /*0000*/ 	.byte	0x04, 0x37
        /*0002*/ 	.short	(.L_9 - .L_8)
.L_8:
        /*0004*/ 	.word	0x0000007c


	//----- nvinfo : EIATTR_KPARAM_INFO
	.align		4
.L_9:
        /*0008*/ 	.byte	0x04, 0x17
        /*000a*/ 	.short	(.L_11 - .L_10)
.L_10:
        /*000c*/ 	.word	0x00000000
        /*0010*/ 	.short	0x0004
        /*0012*/ 	.short	0x0020
        /*0014*/ 	.byte	0x00, 0xf0, 0x11, 0x00


	//----- nvinfo : EIATTR_KPARAM_INFO
	.align		4
.L_11:
        /*0018*/ 	.byte	0x04, 0x17
        /*001a*/ 	.short	(.L_13 - .L_12)
.L_12:
        /*001c*/ 	.word	0x00000000
        /*0020*/ 	.short	0x0003
        /*0022*/ 	.short	0x0018
        /*0024*/ 	.byte	0x00, 0xf0, 0x21, 0x00


	//----- nvinfo : EIATTR_KPARAM_INFO
	.align		4
.L_13:
        /*0028*/ 	.byte	0x04, 0x17
        /*002a*/ 	.short	(.L_15 - .L_14)
.L_14:
        /*002c*/ 	.word	0x00000000
        /*0030*/ 	.short	0x0002
        /*0032*/ 	.short	0x0010
        /*0034*/ 	.byte	0x00, 0xf0, 0x21, 0x00


	//----- nvinfo : EIATTR_KPARAM_INFO
	.align		4
.L_15:
        /*0038*/ 	.byte	0x04, 0x17
        /*003a*/ 	.short	(.L_17 - .L_16)
.L_16:
        /*003c*/ 	.word	0x00000000
        /*0040*/ 	.short	0x0001
        /*0042*/ 	.short	0x0008
        /*0044*/ 	.byte	0x00, 0xf0, 0x21, 0x00


	//----- nvinfo : EIATTR_KPARAM_INFO
	.align		4
.L_17:
        /*0048*/ 	.byte	0x04, 0x17
        /*004a*/ 	.short	(.L_19 - .L_18)
.L_18:
        /*004c*/ 	.word	0x00000000
        /*0050*/ 	.short	0x0000
        /*0052*/ 	.short	0x0000
        /*0054*/ 	.byte	0x00, 0xf0, 0x21, 0x00


	//----- nvinfo : EIATTR_SPARSE_MMA_MASK
	.align		4
.L_19:
        /*0058*/ 	.byte	0x03, 0x50
        /*005a*/ 	.short	0x0000


	//----- nvinfo : EIATTR_MAXREG_COUNT
	.align		4
        /*005c*/ 	.byte	0x03, 0x1b
        /*005e*/ 	.short	0x00ff


	//----- nvinfo : EIATTR_COOP_GROUP_MASK_REGIDS
	.align		4
        /*0060*/ 	.byte	0x04, 0x29
        /*0062*/ 	.short	(.L_21 - .L_20)


	//   ....[0]....
.L_20:
        /*0064*/ 	.word	0xffffffff


	//----- nvinfo : EIATTR_COOP_GROUP_INSTR_OFFSETS
	.align		4
.L_21:
        /*0068*/ 	.byte	0x04, 0x28
        /*006a*/ 	.short	(.L_23 - .L_22)


	//   ....[0]....
.L_22:
        /*006c*/ 	.word	0x00001a90


	//----- nvinfo : EIATTR_EXIT_INSTR_OFFSETS
	.align		4
.L_23:
        /*0070*/ 	.byte	0x04, 0x1c
        /*0072*/ 	.short	(.L_25 - .L_24)


	//   ....[0]....
.L_24:
        /*0074*/ 	.word	0x00000050


	//   ....[1]....
        /*0078*/ 	.word	0x00002de0


	//   ....[2]....
        /*007c*/ 	.word	0x00002e00


	//----- nvinfo : EIATTR_MAX_THREADS
	.align		4
.L_25:
        /*0080*/ 	.byte	0x04, 0x05
        /*0082*/ 	.short	(.L_27 - .L_26)
.L_26:
        /*0084*/ 	.word	0x00000080
        /*0088*/ 	.word	0x00000001
        /*008c*/ 	.word	0x00000001


	//----- nvinfo : EIATTR_CBANK_PARAM_SIZE
	.align		4
.L_27:
        /*0090*/ 	.byte	0x03, 0x19
        /*0092*/ 	.short	0x0024


	//----- nvinfo : EIATTR_PARAM_CBANK
	.align		4
        /*0094*/ 	.byte	0x04, 0x0a
        /*0096*/ 	.short	(.L_29 - .L_28)
	.align		4
.L_28:
        /*0098*/ 	.word	index@(.nv.constant0.triton_mm)
        /*009c*/ 	.short	0x0210
        /*009e*/ 	.short	0x0024


	//----- nvinfo : EIATTR_SW_WAR
	.align		4
.L_29:
        /*00a0*/ 	.byte	0x04, 0x36
        /*00a2*/ 	.short	(.L_31 - .L_30)
.L_30:
        /*00a4*/ 	.word	0x00000008
.L_31:


//--------------------- .nv.callgraph             --------------------------
	.section	.nv.callgraph,"",@"SHT_CUDA_CALLGRAPH"
	.align	4
	.sectionentsize	8
	.align		4
        /*0000*/ 	.word	0x00000000
	.align		4
        /*0004*/ 	.word	0xffffffff
	.align		4
        /*0008*/ 	.word	0x00000000
	.align		4
        /*000c*/ 	.word	0xfffffffe
	.align		4
        /*0010*/ 	.word	0x00000000
	.align		4
        /*0014*/ 	.word	0xfffffffd
	.align		4
        /*0018*/ 	.word	0x00000000
	.align		4
        /*001c*/ 	.word	0xfffffffc


//--------------------- .text.triton_mm           --------------------------
	.section	.text.triton_mm,"ax",@progbits
	.sectionflags	@"SHF_BARRIERS=1"
	.align	128
        .global         triton_mm
        .type           triton_mm,@function
        .size           triton_mm,(.L_x_2 - triton_mm)
        .other          triton_mm,@"STO_CUDA_ENTRY STV_DEFAULT"
triton_mm:
.text.triton_mm:
[----:B------:R-:W1:Y:S02]  /*0000*/  LDC R1, c[0x0][0x28] ;  /* 0x00000a00ff017b82 */ /* 0x000e640000000800 */
[----:B------:R-:W2:Y:S01]  /*0010*/  LDC R8, c[0x0][0x230] ;  /* 0x00008c00ff087b82 */ /* 0x000ea20000000800 */
[----:B------:R-:W-:-:S04]  /*0020*/  IMAD.MOV.U32 R3, RZ, RZ, 0xc00 ;  /* 0x00000c00ff037424 */ /* 0x000fc800078e00ff */
[----:B--2---:R-:W-:-:S05]  /*0030*/  IMAD R0, R8, R3, 0xc00000 ;  /* 0x00c0000008007424 */ /* 0x004fca00078e0203 */
[----:B------:R-:W-:-:S13]  /*0040*/  ISETP.NE.AND P0, PT, R0, RZ, PT ;  /* 0x000000ff0000720c */ /* 0x000fda0003f05270 */
[----:B------:R-:W-:Y:S05]  /*0050*/  @!P0 EXIT ;  /* 0x000000000000894d */ /* 0x000fea0003800000 */
[----:B------:R-:W2:Y:S01]  /*0060*/  S2R R7, SR_CTAID.X ;  /* 0x0000000000077919 */ /* 0x000ea20000002500 */
[----:B------:R-:W-:Y:S01]  /*0070*/  VIADD R0, R8, 0x103f ;  /* 0x0000103f08007836 */ /* 0x000fe20000000000 */
[----:B------:R-:W3:Y:S01]  /*0080*/  S2UR UR4, SR_CgaCtaId ;  /* 0x00000000000479c3 */ /* 0x000ee20000008800 */
[----:B------:R-:W-:Y:S01]  /*0090*/  UMOV UR10, 0x400 ;  /* 0x00000400000a7882 */ /* 0x000fe20000000000 */
[----:B------:R-:W-:Y:S01]  /*00a0*/  ULDC.64 UR14, c[0x0][0x208] ;  /* 0x00008200000e7ab9 */ /* 0x000fe20000000a00 */
[----:B------:R-:W-:Y:S01]  /*00b0*/  IMAD.MOV.U32 R62, RZ, RZ, -0x80 ;  /* 0xffffff80ff3e7424 */ /* 0x000fe200078e00ff */
[----:B------:R-:W-:Y:S01]  /*00c0*/  SHF.R.S32.HI R3, RZ, 0x1f, R0 ;  /* 0x0000001fff037819 */ /* 0x000fe20000011400 */
[----:B------:R-:W-:Y:S01]  /*00d0*/  UMOV UR11, 0x3 ;  /* 0x00000003000b7882 */ /* 0x000fe20000000000 */
[----:B------:R-:W-:Y:S01]  /*00e0*/  UMOV UR12, 0xffffffff ;  /* 0xffffffff000c7882 */ /* 0x000fe20000000000 */
[----:B------:R-:W-:Y:S01]  /*00f0*/  UMOV UR5, URZ ;  /* 0x0000003f00057c82 */ /* 0x000fe20008000000 */
[----:B------:R-:W-:-:S02]  /*0100*/  LEA.HI R3, R3, R0, RZ, 0x6 ;  /* 0x0000000003037211 */ /* 0x000fc400078f30ff */
[----:B------:R-:W4:Y:S01]  /*0110*/  S2R R0, SR_TID.X ;  /* 0x0000000000007919 */ /* 0x000f220000002100 */
[----:B---3--:R-:W-:-:S03]  /*0120*/  UPRMT UR10, UR4, 0x654, UR10 ;  /* 0x00000654040a7896 */ /* 0x008fc6000800000a */
[----:B------:R-:W-:Y:S01]  /*0130*/  UMOV UR4, URZ ;  /* 0x0000003f00047c82 */ /* 0x000fe20008000000 */
[C---:B--2---:R-:W-:Y:S01]  /*0140*/  IMAD.HI R2, R7.reuse, 0x2aaaaaab, RZ ;  /* 0x2aaaaaab07027827 */ /* 0x044fe200078e02ff */
[----:B------:R-:W-:-:S04]  /*0150*/  ISETP.GE.AND P1, PT, R7, RZ, PT ;  /* 0x000000ff0700720c */ /* 0x000fc80003f26270 */
[----:B------:R-:W-:-:S04]  /*0160*/  SHF.R.U32.HI R5, RZ, 0x1f, R2 ;  /* 0x0000001fff057819 */ /* 0x000fc80000011602 */
[----:B------:R-:W-:Y:S01]  /*0170*/  LEA.HI.SX32 R6, R2, R5, 0x1a ;  /* 0x0000000502067211 */ /* 0x000fe200078fd2ff */
[----:B------:R-:W-:Y:S01]  /*0180*/  VIADD R2, R8, 0x1000 ;  /* 0x0000100008027836 */ /* 0x000fe20000000000 */
[----:B------:R-:W-:Y:S01]  /*0190*/  IABS R8, R7 ;  /* 0x0000000700087213 */ /* 0x000fe20000000000 */
[----:B----4-:R-:W-:Y:S01]  /*01a0*/  IMAD.SHL.U32 R86, R0, 0x8, RZ ;  /* 0x0000000800567824 */ /* 0x010fe200078e00ff */
[----:B------:R-:W-:Y:S01]  /*01b0*/  SHF.R.U32.HI R14, RZ, 0x4, R0 ;  /* 0x00000004ff0e7819 */ /* 0x000fe20000011600 */
[C---:B------:R-:W-:Y:S01]  /*01c0*/  IMAD.SHL.U32 R16, R6.reuse, 0x8, RZ ;  /* 0x0000000806107824 */ /* 0x040fe200078e00ff */
[----:B------:R-:W-:Y:S01]  /*01d0*/  IABS R12, R2 ;  /* 0x00000002000c7213 */ /* 0x000fe20000000000 */
[----:B------:R-:W-:Y:S01]  /*01e0*/  IMAD R18, R6, -0x180, R7 ;  /* 0xfffffe8006127824 */ /* 0x000fe200078e0207 */
[----:B------:R-:W-:Y:S02]  /*01f0*/  SGXT.U32 R14, R14, 0x3 ;  /* 0x000000030e0e781a */ /* 0x000fe40000000000 */
[----:B------:R-:W-:-:S02]  /*0200*/  LEA.HI.SX32 R3, R3, -R16, 0x1a ;  /* 0x8000001003037211 */ /* 0x000fc400078fd2ff */
[----:B------:R-:W-:Y:S02]  /*0210*/  IABS R6, R18 ;  /* 0x0000001200067213 */ /* 0x000fe40000000000 */
[----:B------:R-:W-:Y:S02]  /*0220*/  VIMNMX R11, R3, 0x8, PT ;  /* 0x00000008030b7848 */ /* 0x000fe40003fe0100 */
[----:B------:R-:W-:Y:S02]  /*0230*/  LOP3.LUT R7, R14, 0x28, RZ, 0xfc, !PT ;  /* 0x000000280e077812 */ /* 0x000fe400078efcff */
[----:B------:R-:W-:-:S04]  /*0240*/  IABS R23, R11 ;  /* 0x0000000b00177213 */ /* 0x000fc80000000000 */
[----:B------:R-:W2:Y:S08]  /*0250*/  I2F.RP R3, R23 ;  /* 0x0000001700037306 */ /* 0x000eb00000209400 */
[----:B--2---:R-:W2:Y:S02]  /*0260*/  MUFU.RCP R3, R3 ;  /* 0x0000000300037308 */ /* 0x004ea40000001000 */
[----:B--2---:R-:W-:Y:S01]  /*0270*/  VIADD R4, R3, 0xffffffe ;  /* 0x0ffffffe03047836 */ /* 0x004fe20000000000 */
[----:B------:R-:W-:-:S05]  /*0280*/  IABS R3, R11 ;  /* 0x0000000b00037213 */ /* 0x000fca0000000000 */
[----:B------:R2:W3:Y:S01]  /*0290*/  F2I.FTZ.U32.TRUNC.NTZ R5, R4 ;  /* 0x0000000400057305 */ /* 0x0004e2000021f000 */
[----:B------:R-:W-:Y:S02]  /*02a0*/  IMAD.MOV R20, RZ, RZ, -R3 ;  /* 0x000000ffff147224 */ /* 0x000fe400078e0a03 */
[----:B--2---:R-:W-:Y:S02]  /*02b0*/  IMAD.MOV.U32 R4, RZ, RZ, RZ ;  /* 0x000000ffff047224 */ /* 0x004fe400078e00ff */
[----:B---3--:R-:W-:-:S04]  /*02c0*/  IMAD.MOV R10, RZ, RZ, -R5 ;  /* 0x000000ffff0a7224 */ /* 0x008fc800078e0a05 */
[----:B------:R-:W-:-:S04]  /*02d0*/  IMAD R9, R10, R23, RZ ;  /* 0x000000170a097224 */ /* 0x000fc800078e02ff */
[----:B------:R-:W-:Y:S02]  /*02e0*/  IMAD.HI.U32 R5, R5, R9, R4 ;  /* 0x0000000905057227 */ /* 0x000fe400078e0004 */
[----:B------:R-:W2:Y:S02]  /*02f0*/  I2F.RP R9, R12 ;  /* 0x0000000c00097306 */ /* 0x000ea40000209400 */
[----:B------:R-:W-:Y:S02]  /*0300*/  IMAD.SHL.U32 R4, R0, 0x200, RZ ;  /* 0x0000020000047824 */ /* 0x000fe400078e00ff */
[----:B------:R-:W-:-:S03]  /*0310*/  IMAD.HI.U32 R3, R5, R8, RZ ;  /* 0x0000000805037227 */ /* 0x000fc600078e00ff */
[----:B------:R-:W-:Y:S01]  /*0320*/  LOP3.LUT R21, R4, 0x1000, RZ, 0xc0, !PT ;  /* 0x0000100004157812 */ /* 0x000fe200078ec0ff */
[----:B------:R-:W-:Y:S01]  /*0330*/  IMAD R8, R3, R20, R8 ;  /* 0x0000001403087224 */ /* 0x000fe200078e0208 */
[----:B------:R-:W-:Y:S01]  /*0340*/  SHF.R.U32.HI R3, RZ, 0x4, R0 ;  /* 0x00000004ff037819 */ /* 0x000fe20000011600 */
[----:B------:R-:W-:Y:S01]  /*0350*/  IMAD.HI.U32 R19, R5, R6, RZ ;  /* 0x0000000605137227 */ /* 0x000fe200078e00ff */
[C---:B------:R-:W-:Y:S02]  /*0360*/  LOP3.LUT R4, R14.reuse, 0x10, RZ, 0xfc, !PT ;  /* 0x000000100e047812 */ /* 0x040fe400078efcff */
[----:B------:R-:W-:Y:S01]  /*0370*/  ISETP.GT.U32.AND P0, PT, R23, R8, PT ;  /* 0x000000081700720c */ /* 0x000fe20003f04070 */
[----:B------:R-:W-:Y:S01]  /*0380*/  IMAD R20, R19, R20, R6 ;  /* 0x0000001413147224 */ /* 0x000fe200078e0206 */
[----:B------:R-:W-:Y:S01]  /*0390*/  LOP3.LUT R3, R3, R0, RZ, 0x3c, !PT ;  /* 0x0000000003037212 */ /* 0x000fe200078e3cff */
[----:B--2---:R2:W3:Y:S01]  /*03a0*/  MUFU.RCP R13, R9 ;  /* 0x00000009000d7308 */ /* 0x0044e20000001000 */
[----:B------:R-:W-:-:S02]  /*03b0*/  LOP3.LUT R5, R14, 0x18, RZ, 0xfc, !PT ;  /* 0x000000180e057812 */ /* 0x000fc400078efcff */
[C---:B------:R-:W-:Y:S01]  /*03c0*/  LOP3.LUT R6, R14.reuse, 0x20, RZ, 0xfc, !PT ;  /* 0x000000200e067812 */ /* 0x040fe200078efcff */
[----:B------:R-:W-:Y:S01]  /*03d0*/  IMAD.SHL.U32 R10, R3, 0x8, RZ ;  /* 0x00000008030a7824 */ /* 0x000fe200078e00ff */
[----:B------:R-:W-:Y:S02]  /*03e0*/  LOP3.LUT R3, R14, 0x8, RZ, 0xfc, !PT ;  /* 0x000000080e037812 */ /* 0x000fe400078efcff */
[C---:B------:R-:W-:Y:S02]  /*03f0*/  ISETP.GT.U32.AND P2, PT, R23.reuse, R20, PT ;  /* 0x000000141700720c */ /* 0x040fe40003f44070 */
[----:B------:R-:W-:Y:S01]  /*0400*/  LOP3.LUT R15, R10, 0x38, RZ, 0xc0, !PT ;  /* 0x000000380a0f7812 */ /* 0x000fe200078ec0ff */
[----:B------:R-:W-:Y:S01]  /*0410*/  @!P0 IMAD.IADD R8, R8, 0x1, -R23 ;  /* 0x0000000108088824 */ /* 0x000fe200078e0a17 */
[C---:B------:R-:W-:Y:S02]  /*0420*/  LOP3.LUT R10, R14.reuse, 0x38, RZ, 0xfc, !PT ;  /* 0x000000380e0a7812 */ /* 0x040fe400078efcff */
[----:B--2---:R-:W-:Y:S01]  /*0430*/  LOP3.LUT R9, R14, 0x30, RZ, 0xfc, !PT ;  /* 0x000000300e097812 */ /* 0x004fe200078efcff */
[----:B------:R-:W-:Y:S01]  /*0440*/  IMAD R24, R4, 0x40, R15 ;  /* 0x0000004004187824 */ /* 0x000fe200078e020f */
[----:B------:R-:W-:Y:S01]  /*0450*/  ISETP.GT.U32.AND P0, PT, R23, R8, PT ;  /* 0x000000081700720c */ /* 0x000fe20003f04070 */
[----:B---3--:R-:W-:-:S02]  /*0460*/  VIADD R13, R13, 0xffffffe ;  /* 0x0ffffffe0d0d7836 */ /* 0x008fc40000000000 */
[--C-:B------:R-:W-:Y:S02]  /*0470*/  IMAD R34, R10, 0x40, R15.reuse ;  /* 0x000000400a227824 */ /* 0x100fe400078e020f */
[----:B------:R2:W3:Y:S01]  /*0480*/  F2I.FTZ.U32.TRUNC.NTZ R17, R13 ;  /* 0x0000000d00117305 */ /* 0x0004e2000021f000 */
[--C-:B------:R-:W-:Y:S02]  /*0490*/  IMAD R4, R14, 0x40, R15.reuse ;  /* 0x000000400e047824 */ /* 0x100fe400078e020f */
[--C-:B------:R-:W-:Y:S02]  /*04a0*/  IMAD R22, R3, 0x40, R15.reuse ;  /* 0x0000004003167824 */ /* 0x100fe400078e020f */
[--C-:B------:R-:W-:Y:S01]  /*04b0*/  IMAD R26, R5, 0x40, R15.reuse ;  /* 0x00000040051a7824 */ /* 0x100fe200078e020f */
[-C--:B------:R-:W-:Y:S01]  /*04c0*/  LOP3.LUT R3, R4, R21.reuse, RZ, 0xfc, !PT ;  /* 0x0000001504037212 */ /* 0x080fe200078efcff */
[----:B------:R-:W-:Y:S01]  /*04d0*/  IMAD R28, R6, 0x40, R15 ;  /* 0x00000040061c7824 */ /* 0x000fe200078e020f */
[----:B------:R-:W-:Y:S01]  /*04e0*/  LOP3.LUT R4, R22, R21, RZ, 0xfc, !PT ;  /* 0x0000001516047212 */ /* 0x000fe200078efcff */
[----:B------:R-:W-:Y:S01]  /*04f0*/  @!P0 IMAD.IADD R8, R8, 0x1, -R23 ;  /* 0x0000000108088824 */ /* 0x000fe200078e0a17 */
[----:B------:R-:W-:Y:S01]  /*0500*/  ISETP.NE.AND P0, PT, R11, RZ, PT ;  /* 0x000000ff0b00720c */ /* 0x000fe20003f05270 */
[--C-:B------:R-:W-:Y:S01]  /*0510*/  IMAD R30, R7, 0x40, R15.reuse ;  /* 0x00000040071e7824 */ /* 0x100fe200078e020f */
[----:B--2---:R-:W-:Y:S01]  /*0520*/  LOP3.LUT R13, RZ, R11, RZ, 0x33, !PT ;  /* 0x0000000bff0d7212 */ /* 0x004fe200078e33ff */
[----:B------:R-:W-:Y:S01]  /*0530*/  IMAD.MOV.U32 R10, RZ, RZ, R8 ;  /* 0x000000ffff0a7224 */ /* 0x000fe200078e0008 */
[-C--:B------:R-:W-:Y:S01]  /*0540*/  LOP3.LUT R5, R24, R21.reuse, RZ, 0xfc, !PT ;  /* 0x0000001518057212 */ /* 0x080fe200078efcff */
[----:B------:R-:W-:Y:S01]  /*0550*/  IMAD R32, R9, 0x40, R15 ;  /* 0x0000004009207824 */ /* 0x000fe200078e020f */
[-C--:B------:R-:W-:Y:S01]  /*0560*/  LOP3.LUT R6, R26, R21.reuse, RZ, 0xfc, !PT ;  /* 0x000000151a067212 */ /* 0x080fe200078efcff */
[----:B------:R-:W-:Y:S01]  /*0570*/  @!P1 IMAD.MOV R10, RZ, RZ, -R10 ;  /* 0x000000ffff0a9224 */ /* 0x000fe200078e0a0a */
[-C--:B------:R-:W-:Y:S01]  /*0580*/  LOP3.LUT R7, R28, R21.reuse, RZ, 0xfc, !PT ;  /* 0x000000151c077212 */ /* 0x080fe200078efcff */
[----:B------:R-:W-:Y:S01]  /*0590*/  @!P2 IMAD.IADD R20, R20, 0x1, -R23 ;  /* 0x000000011414a824 */ /* 0x000fe200078e0a17 */
[-C--:B------:R-:W-:Y:S01]  /*05a0*/  LOP3.LUT R8, R30, R21.reuse, RZ, 0xfc, !PT ;  /* 0x000000151e087212 */ /* 0x080fe200078efcff */
[----:B---3--:R-:W-:Y:S01]  /*05b0*/  IMAD.MOV R25, RZ, RZ, -R17 ;  /* 0x000000ffff197224 */ /* 0x008fe200078e0a11 */
[----:B------:R-:W-:Y:S01]  /*05c0*/  SEL R15, R13, R10, !P0 ;  /* 0x0000000a0d0f7207 */ /* 0x000fe20004000000 */
[----:B------:R-:W-:Y:S01]  /*05d0*/  @!P2 VIADD R19, R19, 0x1 ;  /* 0x000000011313a836 */ /* 0x000fe20000000000 */
[----:B------:R-:W-:-:S02]  /*05e0*/  LOP3.LUT R9, R32, R21, RZ, 0xfc, !PT ;  /* 0x0000001520097212 */ /* 0x000fc400078efcff */
[----:B------:R-:W-:Y:S01]  /*05f0*/  LOP3.LUT R10, R34, R21, RZ, 0xfc, !PT ;  /* 0x00000015220a7212 */ /* 0x000fe200078efcff */
[----:B------:R-:W-:Y:S01]  /*0600*/  IMAD.IADD R21, R16, 0x1, R15 ;  /* 0x0000000110157824 */ /* 0x000fe200078e020f */
[----:B------:R-:W-:Y:S01]  /*0610*/  LOP3.LUT R11, R18, R11, RZ, 0x3c, !PT ;  /* 0x0000000b120b7212 */ /* 0x000fe200078e3cff */
[----:B------:R-:W-:Y:S01]  /*0620*/  IMAD R15, R25, R12, RZ ;  /* 0x0000000c190f7224 */ /* 0x000fe200078e02ff */
[----:B------:R-:W-:Y:S01]  /*0630*/  ISETP.GE.U32.AND P1, PT, R20, R23, PT ;  /* 0x000000171400720c */ /* 0x000fe20003f26070 */
[----:B------:R-:W-:Y:S01]  /*0640*/  IMAD.SHL.U32 R21, R21, 0x40, RZ ;  /* 0x0000004015157824 */ /* 0x000fe200078e00ff */
[----:B------:R-:W-:Y:S01]  /*0650*/  ISETP.GE.AND P3, PT, R11, RZ, PT ;  /* 0x000000ff0b00720c */ /* 0x000fe20003f66270 */
[----:B------:R-:W-:Y:S01]  /*0660*/  IMAD.MOV.U32 R16, RZ, RZ, RZ ;  /* 0x000000ffff107224 */ /* 0x000fe200078e00ff */
[----:B------:R-:W-:Y:S02]  /*0670*/  IABS R11, R2 ;  /* 0x00000002000b7213 */ /* 0x000fe40000000000 */
[----:B------:R-:W-:Y:S01]  /*0680*/  LOP3.LUT R24, R21, R14, RZ, 0xfc, !PT ;  /* 0x0000000e15187212 */ /* 0x000fe200078efcff */
[----:B------:R-:W-:Y:S01]  /*0690*/  IMAD.HI.U32 R17, R17, R15, R16 ;  /* 0x0000000f11117227 */ /* 0x000fe200078e0010 */
[----:B------:R-:W-:-:S02]  /*06a0*/  LOP3.LUT R26, R21, 0x8, R14, 0xfe, !PT ;  /* 0x00000008151a7812 */ /* 0x000fc400078efe0e */
[----:B------:R-:W-:Y:S01]  /*06b0*/  IABS R16, R24 ;  /* 0x0000001800107213 */ /* 0x000fe20000000000 */
[----:B------:R-:W-:Y:S01]  /*06c0*/  IMAD.MOV R22, RZ, RZ, -R11 ;  /* 0x000000ffff167224 */ /* 0x000fe200078e0a0b */
[----:B------:R-:W-:Y:S01]  /*06d0*/  IABS R18, R26 ;  /* 0x0000001a00127213 */ /* 0x000fe20000000000 */
[----:B------:R-:W-:Y:S01]  /*06e0*/  @P1 VIADD R19, R19, 0x1 ;  /* 0x0000000113131836 */ /* 0x000fe20000000000 */
[----:B------:R-:W-:Y:S01]  /*06f0*/  LOP3.LUT R30, R21, 0x18, R14, 0xfe, !PT ;  /* 0x00000018151e7812 */ /* 0x000fe200078efe0e */
[C---:B------:R-:W-:Y:S01]  /*0700*/  IMAD.HI.U32 R11, R17.reuse, R16, RZ ;  /* 0x00000010110b7227 */ /* 0x040fe200078e00ff */
[----:B------:R-:W-:Y:S02]  /*0710*/  LOP3.LUT R28, R21, 0x10, R14, 0xfe, !PT ;  /* 0x00000010151c7812 */ /* 0x000fe400078efe0e */
[----:B------:R-:W-:Y:S01]  /*0720*/  LOP3.LUT R32, R21, 0x20, R14, 0xfe, !PT ;  /* 0x0000002015207812 */ /* 0x000fe200078efe0e */
[----:B------:R-:W-:Y:S01]  /*0730*/  IMAD.HI.U32 R15, R17, R18, RZ ;  /* 0x00000012110f7227 */ /* 0x000fe200078e00ff */
[----:B------:R-:W-:-:S02]  /*0740*/  IABS R20, R28 ;  /* 0x0000001c00147213 */ /* 0x000fc40000000000 */
[----:B------:R-:W-:Y:S01]  /*0750*/  ISETP.GE.AND P1, PT, R24, RZ, PT ;  /* 0x000000ff1800720c */ /* 0x000fe20003f26270 */
[----:B------:R-:W-:Y:S01]  /*0760*/  IMAD R23, R11, R22, R16 ;  /* 0x000000160b177224 */ /* 0x000fe200078e0210 */
[----:B------:R-:W-:Y:S01]  /*0770*/  IABS R16, R30 ;  /* 0x0000001e00107213 */ /* 0x000fe20000000000 */
[----:B------:R-:W-:Y:S01]  /*0780*/  @!P3 IMAD.MOV R19, RZ, RZ, -R19 ;  /* 0x000000ffff13b224 */ /* 0x000fe200078e0a13 */
[----:B------:R-:W-:Y:S01]  /*0790*/  LOP3.LUT R24, R21, 0x30, R14, 0xfe, !PT ;  /* 0x0000003015187812 */ /* 0x000fe200078efe0e */
[----:B------:R-:W-:Y:S01]  /*07a0*/  IMAD R25, R15, R22, R18 ;  /* 0x000000160f197224 */ /* 0x000fe200078e0212 */
[C---:B------:R-:W-:Y:S01]  /*07b0*/  ISETP.GT.U32.AND P3, PT, R12.reuse, R23, PT ;  /* 0x000000170c00720c */ /* 0x040fe20003f64070 */
[----:B------:R-:W-:Y:S01]  /*07c0*/  IMAD.HI.U32 R15, R17, R20, RZ ;  /* 0x00000014110f7227 */ /* 0x000fe200078e00ff */
[----:B------:R-:W-:Y:S02]  /*07d0*/  SEL R11, R13, R19, !P0 ;  /* 0x000000130d0b7207 */ /* 0x000fe40004000000 */
[----:B------:R-:W-:Y:S01]  /*07e0*/  ISETP.GT.U32.AND P0, PT, R12, R25, PT ;  /* 0x000000190c00720c */ /* 0x000fe20003f04070 */
[----:B------:R-:W-:Y:S01]  /*07f0*/  IMAD.HI.U32 R13, R17, R16, RZ ;  /* 0x00000010110d7227 */ /* 0x000fe200078e00ff */
[----:B------:R-:W-:-:S02]  /*0800*/  IABS R18, R32 ;  /* 0x0000002000127213 */ /* 0x000fc40000000000 */
[----:B------:R-:W-:Y:S01]  /*0810*/  ISETP.GE.AND P4, PT, R26, RZ, PT ;  /* 0x000000ff1a00720c */ /* 0x000fe20003f86270 */
[-C--:B------:R-:W-:Y:S01]  /*0820*/  IMAD R19, R13, R22.reuse, R16 ;  /* 0x000000160d137224 */ /* 0x080fe200078e0210 */
[----:B------:R-:W-:Y:S01]  /*0830*/  LEA R63, R3, UR10, 0x1 ;  /* 0x0000000a033f7c11 */ /* 0x000fe2000f8e08ff */
[----:B------:R-:W-:Y:S01]  /*0840*/  IMAD R15, R15, R22, R20 ;  /* 0x000000160f0f7224 */ /* 0x000fe200078e0214 */
[----:B------:R-:W-:Y:S01]  /*0850*/  LOP3.LUT R20, R21, 0x28, R14, 0xfe, !PT ;  /* 0x0000002815147812 */ /* 0x000fe200078efe0e */
[--C-:B------:R-:W-:Y:S01]  /*0860*/  @!P3 IMAD.IADD R23, R23, 0x1, -R12.reuse ;  /* 0x000000011717b824 */ /* 0x100fe200078e0a0c */
[C---:B------:R-:W-:Y:S01]  /*0870*/  ISETP.GT.U32.AND P3, PT, R12.reuse, R19, PT ;  /* 0x000000130c00720c */ /* 0x040fe20003f64070 */
[----:B------:R-:W-:Y:S01]  /*0880*/  IMAD.HI.U32 R13, R17, R18, RZ ;  /* 0x00000012110d7227 */ /* 0x000fe200078e00ff */
[C---:B------:R-:W-:Y:S02]  /*0890*/  ISETP.GT.U32.AND P2, PT, R12.reuse, R15, PT ;  /* 0x0000000f0c00720c */ /* 0x040fe40003f44070 */
[C---:B------:R-:W-:Y:S01]  /*08a0*/  ISETP.GT.U32.AND P6, PT, R12.reuse, R23, PT ;  /* 0x000000170c00720c */ /* 0x040fe20003fc4070 */
[----:B------:R-:W-:Y:S01]  /*08b0*/  @!P0 IMAD.IADD R25, R25, 0x1, -R12 ;  /* 0x0000000119198824 */ /* 0x000fe200078e0a0c */
[----:B------:R-:W-:Y:S01]  /*08c0*/  IABS R16, R20 ;  /* 0x0000001400107213 */ /* 0x000fe20000000000 */
[----:B------:R-:W-:Y:S01]  /*08d0*/  IMAD R27, R13, R22, R18 ;  /* 0x000000160d1b7224 */ /* 0x000fe200078e0212 */
[----:B------:R-:W-:Y:S01]  /*08e0*/  IABS R18, R24 ;  /* 0x0000001800127213 */ /* 0x000fe20000000000 */
[----:B------:R-:W-:Y:S01]  /*08f0*/  IMAD.SHL.U32 R11, R11, 0x40, RZ ;  /* 0x000000400b0b7824 */ /* 0x000fe200078e00ff */
[----:B------:R-:W-:Y:S01]  /*0900*/  ISETP.GT.U32.AND P5, PT, R12, R25, PT ;  /* 0x000000190c00720c */ /* 0x000fe20003fa4070 */
[----:B------:R-:W-:Y:S01]  /*0910*/  IMAD.HI.U32 R13, R17, R16, RZ ;  /* 0x00000010110d7227 */ /* 0x000fe200078e00ff */
[----:B------:R-:W-:-:S02]  /*0920*/  ISETP.GE.AND P0, PT, R28, RZ, PT ;  /* 0x000000ff1c00720c */ /* 0x000fc40003f06270 */
[----:B------:R-:W-:Y:S01]  /*0930*/  LOP3.LUT R26, R11, R14, RZ, 0xfc, !PT ;  /* 0x0000000e0b1a7212 */ /* 0x000fe200078efcff */
[--C-:B------:R-:W-:Y:S01]  /*0940*/  @!P3 IMAD.IADD R19, R19, 0x1, -R12.reuse ;  /* 0x000000011313b824 */ /* 0x100fe200078e0a0c */
[----:B------:R-:W-:Y:S01]  /*0950*/  LOP3.LUT R28, R11, 0x8, R14, 0xfe, !PT ;  /* 0x000000080b1c7812 */ /* 0x000fe200078efe0e */
[--C-:B------:R-:W-:Y:S01]  /*0960*/  @!P2 IMAD.IADD R15, R15, 0x1, -R12.reuse ;  /* 0x000000010f0fa824 */ /* 0x100fe200078e0a0c */
[C---:B------:R-:W-:Y:S01]  /*0970*/  ISETP.GT.U32.AND P2, PT, R12.reuse, R27, PT ;  /* 0x0000001b0c00720c */ /* 0x040fe20003f44070 */
[----:B------:R-:W-:Y:S01]  /*0980*/  @!P6 IMAD.IADD R23, R23, 0x1, -R12 ;  /* 0x000000011717e824 */ /* 0x000fe200078e0a0c */
[C---:B------:R-:W-:Y:S01]  /*0990*/  ISETP.GT.U32.AND P6, PT, R12.reuse, R19, PT ;  /* 0x000000130c00720c */ /* 0x040fe20003fc4070 */
[----:B------:R-:W-:Y:S01]  /*09a0*/  IMAD R29, R13, R22, R16 ;  /* 0x000000160d1d7224 */ /* 0x000fe200078e0210 */
[C---:B------:R-:W-:Y:S01]  /*09b0*/  ISETP.GT.U32.AND P3, PT, R12.reuse, R15, PT ;  /* 0x0000000f0c00720c */ /* 0x040fe20003f64070 */
[----:B------:R-:W-:Y:S01]  /*09c0*/  IMAD.MOV.U32 R16, RZ, RZ, R18 ;  /* 0x000000ffff107224 */ /* 0x000fe200078e0012 */
[----:B------:R-:W-:Y:S01]  /*09d0*/  LOP3.LUT R34, R11, 0x30, R14, 0xfe, !PT ;  /* 0x000000300b227812 */ /* 0x000fe200078efe0e */
[----:B------:R-:W-:Y:S01]  /*09e0*/  @!P5 IMAD.IADD R25, R25, 0x1, -R12 ;  /* 0x000000011919d824 */ /* 0x000fe200078e0a0c */
[----:B------:R-:W-:Y:S01]  /*09f0*/  ISETP.GT.U32.AND P5, PT, R12, R29, PT ;  /* 0x0000001d0c00720c */ /* 0x000fe20003fa4070 */
[----:B------:R-:W-:Y:S01]  /*0a00*/  IMAD.HI.U32 R13, R17, R16, RZ ;  /* 0x00000010110d7227 */ /* 0x000fe200078e00ff */
[----:B------:R-:W-:-:S02]  /*0a10*/  LOP3.LUT R36, R11, 0x38, R14, 0xfe, !PT ;  /* 0x000000380b247812 */ /* 0x000fc400078efe0e */
[----:B------:R-:W-:Y:S01]  /*0a20*/  LEA R65, R4, UR10, 0x1 ;  /* 0x0000000a04417c11 */ /* 0x000fe2000f8e08ff */
[----:B------:R-:W-:Y:S01]  /*0a30*/  IMAD R31, R13, R22, R16 ;  /* 0x000000160d1f7224 */ /* 0x000fe200078e0210 */
[----:B------:R-:W-:Y:S01]  /*0a40*/  SHF.R.U32.HI R16, RZ, 0x3, R0 ;  /* 0x00000003ff107819 */ /* 0x000fe20000011600 */
[--C-:B------:R-:W-:Y:S01]  /*0a50*/  @!P2 IMAD.IADD R27, R27, 0x1, -R12.reuse ;  /* 0x000000011b1ba824 */ /* 0x100fe200078e0a0c */
[----:B------:R-:W-:Y:S01]  /*0a60*/  ISETP.GE.AND P2, PT, R30, RZ, PT ;  /* 0x000000ff1e00720c */ /* 0x000fe20003f46270 */
[--C-:B------:R-:W-:Y:S01]  /*0a70*/  @!P6 IMAD.IADD R19, R19, 0x1, -R12.reuse ;  /* 0x000000011313e824 */ /* 0x100fe200078e0a0c */
[C---:B------:R-:W-:Y:S01]  /*0a80*/  ISETP.GT.U32.AND P6, PT, R12.reuse, R31, PT ;  /* 0x0000001f0c00720c */ /* 0x040fe20003fc4070 */
[----:B------:R-:W-:Y:S01]  /*0a90*/  @!P1 IMAD.MOV R23, RZ, RZ, -R23 ;  /* 0x000000ffff179224 */ /* 0x000fe200078e0a17 */
[----:B------:R-:W-:Y:S01]  /*0aa0*/  ISETP.GT.U32.AND P1, PT, R12, R27, PT ;  /* 0x0000001b0c00720c */ /* 0x000fe20003f24070 */
[--C-:B------:R-:W-:Y:S01]  /*0ab0*/  @!P5 IMAD.IADD R29, R29, 0x1, -R12.reuse ;  /* 0x000000011d1dd824 */ /* 0x100fe200078e0a0c */
[----:B------:R-:W-:Y:S01]  /*0ac0*/  SGXT.U32 R16, R16, 0x4 ;  /* 0x000000041010781a */ /* 0x000fe20000000000 */
[----:B------:R-:W-:Y:S01]  /*0ad0*/  @!P4 IMAD.MOV R25, RZ, RZ, -R25 ;  /* 0x000000ffff19c224 */ /* 0x000fe200078e0a19 */
[----:B------:R-:W-:Y:S01]  /*0ae0*/  LOP3.LUT R30, R11, 0x10, R14, 0xfe, !PT ;  /* 0x000000100b1e7812 */ /* 0x000fe200078efe0e */
[----:B------:R-:W-:Y:S01]  /*0af0*/  @!P3 IMAD.IADD R15, R15, 0x1, -R12 ;  /* 0x000000010f0fb824 */ /* 0x000fe200078e0a0c */
[----:B------:R-:W-:Y:S01]  /*0b00*/  ISETP.GT.U32.AND P4, PT, R12, R29, PT ;  /* 0x0000001d0c00720c */ /* 0x000fe20003f84070 */
[----:B------:R-:W-:Y:S01]  /*0b10*/  IMAD.HI R18, R28, 0x2aaaaaab, RZ ;  /* 0x2aaaaaab1c127827 */ /* 0x000fe200078e02ff */
[----:B------:R-:W-:-:S02]  /*0b20*/  LOP3.LUT R13, R21, R16, RZ, 0xfc, !PT ;  /* 0x00000010150d7212 */ /* 0x000fc400078efcff */
[----:B------:R-:W-:Y:S01]  /*0b30*/  LOP3.LUT R21, R21, 0x38, R14, 0xfe, !PT ;  /* 0x0000003815157812 */ /* 0x000fe200078efe0e */
[--C-:B------:R-:W-:Y:S01]  /*0b40*/  @!P6 IMAD.IADD R31, R31, 0x1, -R12.reuse ;  /* 0x000000011f1fe824 */ /* 0x100fe200078e0a0c */
[----:B------:R-:W-:Y:S01]  /*0b50*/  ISETP.GE.AND P3, PT, R32, RZ, PT ;  /* 0x000000ff2000720c */ /* 0x000fe20003f66270 */
[--C-:B------:R-:W-:Y:S01]  /*0b60*/  @!P1 IMAD.IADD R27, R27, 0x1, -R12.reuse ;  /* 0x000000011b1b9824 */ /* 0x100fe200078e0a0c */
[----:B------:R-:W-:Y:S01]  /*0b70*/  ISETP.GE.AND P1, PT, R24, RZ, PT ;  /* 0x000000ff1800720c */ /* 0x000fe20003f26270 */
[----:B------:R-:W-:Y:S01]  /*0b80*/  IMAD.HI R16, R26, 0x2aaaaaab, RZ ;  /* 0x2aaaaaab1a107827 */ /* 0x000fe200078e02ff */
[----:B------:R-:W-:Y:S02]  /*0b90*/  IABS R24, R21 ;  /* 0x0000001500187213 */ /* 0x000fe40000000000 */
[----:B------:R-:W-:Y:S01]  /*0ba0*/  ISETP.GT.U32.AND P6, PT, R12, R31, PT ;  /* 0x0000001f0c00720c */ /* 0x000fe20003fc4070 */
[----:B------:R-:W-:Y:S01]  /*0bb0*/  @!P4 IMAD.IADD R29, R29, 0x1, -R12 ;  /* 0x000000011d1dc824 */ /* 0x000fe200078e0a0c */
[----:B------:R-:W-:Y:S01]  /*0bc0*/  ISETP.GE.AND P4, PT, R21, RZ, PT ;  /* 0x000000ff1500720c */ /* 0x000fe20003f86270 */
[----:B------:R-:W-:Y:S01]  /*0bd0*/  IMAD.HI.U32 R17, R17, R24, RZ ;  /* 0x0000001811117227 */ /* 0x000fe200078e00ff */
[----:B------:R-:W-:-:S02]  /*0be0*/  SHF.R.U32.HI R21, RZ, 0x1f, R16 ;  /* 0x0000001fff157819 */ /* 0x000fc40000011610 */
[----:B------:R-:W-:Y:S01]  /*0bf0*/  LOP3.LUT R32, R11, 0x18, R14, 0xfe, !PT ;  /* 0x000000180b207812 */ /* 0x000fe200078efe0e */
[----:B------:R-:W-:Y:S01]  /*0c00*/  IMAD R17, R17, R22, R24 ;  /* 0x0000001611117224 */ /* 0x000fe200078e0218 */
[----:B------:R-:W-:Y:S01]  /*0c10*/  LEA.HI R21, R16, R21, RZ, 0x17 ;  /* 0x0000001510157211 */ /* 0x000fe200078fb8ff */
[----:B------:R-:W-:Y:S01]  /*0c20*/  @!P0 IMAD.MOV R15, RZ, RZ, -R15 ;  /* 0x000000ffff0f8224 */ /* 0x000fe200078e0a0f */
[----:B------:R-:W-:Y:S01]  /*0c30*/  LOP3.LUT R24, R11, 0x28, R14, 0xfe, !PT ;  /* 0x000000280b187812 */ /* 0x000fe200078efe0e */
[----:B------:R-:W-:Y:S01]  /*0c40*/  IMAD.HI R16, R32, 0x2aaaaaab, RZ ;  /* 0x2aaaaaab20107827 */ /* 0x000fe200078e02ff */
[----:B------:R-:W-:Y:S02]  /*0c50*/  LOP3.LUT R22, R11, 0x20, R14, 0xfe, !PT ;  /* 0x000000200b167812 */ /* 0x000fe400078efe0e */
[----:B------:R-:W-:Y:S01]  /*0c60*/  ISETP.GE.AND P5, PT, R20, RZ, PT ;  /* 0x000000ff1400720c */ /* 0x000fe20003fa6270 */
[----:B------:R-:W-:Y:S01]  /*0c70*/  @!P6 IMAD.IADD R31, R31, 0x1, -R12 ;  /* 0x000000011f1fe824 */ /* 0x000fe200078e0a0c */
[----:B------:R-:W-:Y:S01]  /*0c80*/  ISETP.GT.U32.AND P6, PT, R12, R17, PT ;  /* 0x000000110c00720c */ /* 0x000fe20003fc4070 */
[----:B------:R-:W-:Y:S01]  /*0c90*/  IMAD.HI R20, R30, 0x2aaaaaab, RZ ;  /* 0x2aaaaaab1e147827 */ /* 0x000fe200078e02ff */
[----:B------:R-:W-:-:S02]  /*0ca0*/  SHF.R.U32.HI R37, RZ, 0x1f, R16 ;  /* 0x0000001fff257819 */ /* 0x000fc40000011610 */
[----:B------:R-:W-:Y:S01]  /*0cb0*/  SHF.R.U32.HI R33, RZ, 0x1f, R18 ;  /* 0x0000001fff217819 */ /* 0x000fe20000011612 */
[----:B------:R-:W-:Y:S01]  /*0cc0*/  IMAD.HI R14, R22, 0x2aaaaaab, RZ ;  /* 0x2aaaaaab160e7827 */ /* 0x000fe200078e02ff */
[----:B------:R-:W-:Y:S02]  /*0cd0*/  LEA.HI R37, R16, R37, RZ, 0x17 ;  /* 0x0000002510257211 */ /* 0x000fe400078fb8ff */
[----:B------:R-:W-:Y:S01]  /*0ce0*/  SHF.R.U32.HI R35, RZ, 0x1f, R20 ;  /* 0x0000001fff237819 */ /* 0x000fe20000011614 */
[----:B------:R-:W-:Y:S01]  /*0cf0*/  IMAD.HI R16, R24, 0x2aaaaaab, RZ ;  /* 0x2aaaaaab18107827 */ /* 0x000fe200078e02ff */
[----:B------:R-:W-:Y:S02]  /*0d00*/  LEA.HI R33, R18, R33, RZ, 0x17 ;  /* 0x0000002112217211 */ /* 0x000fe400078fb8ff */
[----:B------:R-:W-:Y:S01]  /*0d10*/  SHF.R.U32.HI R39, RZ, 0x1f, R14 ;  /* 0x0000001fff277819 */ /* 0x000fe2000001160e */
[----:B------:R-:W-:Y:S01]  /*0d20*/  @!P6 IMAD.IADD R17, R17, 0x1, -R12 ;  /* 0x000000011111e824 */ /* 0x000fe200078e0a0c */
[----:B------:R-:W-:Y:S01]  /*0d30*/  SHF.R.U32.HI R41, RZ, 0x1f, R16 ;  /* 0x0000001fff297819 */ /* 0x000fe20000011610 */
[----:B------:R-:W-:Y:S01]  /*0d40*/  IMAD.HI R18, R34, 0x2aaaaaab, RZ ;  /* 0x2aaaaaab22127827 */ /* 0x000fe200078e02ff */
[----:B------:R-:W-:-:S02]  /*0d50*/  LEA.HI R35, R20, R35, RZ, 0x17 ;  /* 0x0000002314237211 */ /* 0x000fc400078fb8ff */
[----:B------:R-:W-:Y:S01]  /*0d60*/  LEA.HI R41, R16, R41, RZ, 0x17 ;  /* 0x0000002910297211 */ /* 0x000fe200078fb8ff */
[----:B------:R-:W-:Y:S01]  /*0d70*/  IMAD.HI R20, R36, 0x2aaaaaab, RZ ;  /* 0x2aaaaaab24147827 */ /* 0x000fe200078e02ff */
[----:B------:R-:W-:Y:S02]  /*0d80*/  ISETP.GT.U32.AND P6, PT, R12, R17, PT ;  /* 0x000000110c00720c */ /* 0x000fe40003fc4070 */
[----:B------:R-:W-:Y:S01]  /*0d90*/  LEA.HI R39, R14, R39, RZ, 0x17 ;  /* 0x000000270e277211 */ /* 0x000fe200078fb8ff */
[----:B------:R-:W-:Y:S01]  /*0da0*/  IMAD R16, R41, -0xc00, R24 ;  /* 0xfffff40029107824 */ /* 0x000fe200078e0218 */
[----:B------:R-:W-:Y:S01]  /*0db0*/  SHF.R.U32.HI R43, RZ, 0x1f, R18 ;  /* 0x0000001fff2b7819 */ /* 0x000fe20000011612 */
[----:B------:R-:W2:Y:S01]  /*0dc0*/  LDC.64 R40, c[0x0][0x218] ;  /* 0x00008600ff287b82 */ /* 0x000ea20000000a00 */
[----:B------:R-:W-:Y:S01]  /*0dd0*/  IMAD R14, R33, -0xc00, R28 ;  /* 0xfffff400210e7824 */ /* 0x000fe200078e021c */
[----:B------:R-:W-:Y:S01]  /*0de0*/  SHF.R.U32.HI R45, RZ, 0x1f, R20 ;  /* 0x0000001fff2d7819 */ /* 0x000fe20000011614 */
[----:B------:R-:W-:Y:S01]  /*0df0*/  IMAD R37, R37, -0xc00, R32 ;  /* 0xfffff40025257824 */ /* 0x000fe200078e0220 */
[----:B------:R-:W-:Y:S01]  /*0e00*/  LEA.HI R43, R18, R43, RZ, 0x17 ;  /* 0x0000002b122b7211 */ /* 0x000fe200078fb8ff */
[----:B------:R-:W-:Y:S01]  /*0e10*/  @!P2 IMAD.MOV R19, RZ, RZ, -R19 ;  /* 0x000000ffff13a224 */ /* 0x000fe200078e0a13 */
[----:B------:R-:W-:Y:S01]  /*0e20*/  LEA.HI R45, R20, R45, RZ, 0x17 ;  /* 0x0000002d142d7211 */ /* 0x000fe200078fb8ff */
[----:B------:R-:W-:Y:S01]  /*0e30*/  @!P3 IMAD.MOV R27, RZ, RZ, -R27 ;  /* 0x000000ffff1bb224 */ /* 0x000fe200078e0a1b */
[----:B------:R-:W3:Y:S01]  /*0e40*/  LDC.64 R32, c[0x0][0x220] ;  /* 0x00008800ff207b82 */ /* 0x000ee20000000a00 */
[----:B------:R-:W-:Y:S01]  /*0e50*/  @!P6 IMAD.IADD R17, R17, 0x1, -R12 ;  /* 0x000000011111e824 */ /* 0x000fe200078e0a0c */
[----:B------:R-:W-:Y:S01]  /*0e60*/  ISETP.NE.AND P6, PT, R2, RZ, PT ;  /* 0x000000ff0200720c */ /* 0x000fe20003fc5270 */
[----:B------:R-:W-:Y:S01]  /*0e70*/  @!P5 IMAD.MOV R29, RZ, RZ, -R29 ;  /* 0x000000ffff1dd224 */ /* 0x000fe200078e0a1d */
[----:B------:R-:W-:Y:S01]  /*0e80*/  LOP3.LUT R12, RZ, R2, RZ, 0x33, !PT ;  /* 0x00000002ff0c7212 */ /* 0x000fe200078e33ff */
[----:B------:R-:W-:Y:S01]  /*0e90*/  @!P1 IMAD.MOV R31, RZ, RZ, -R31 ;  /* 0x000000ffff1f9224 */ /* 0x000fe200078e0a1f */
[----:B------:R-:W-:Y:S01]  /*0ea0*/  LOP3.LUT R18, R86, 0x78, RZ, 0xc0, !PT ;  /* 0x0000007856127812 */ /* 0x000fe200078ec0ff */
[----:B------:R-:W-:Y:S01]  /*0eb0*/  @!P4 IMAD.MOV R17, RZ, RZ, -R17 ;  /* 0x000000ffff11c224 */ /* 0x000fe200078e0a11 */
[C---:B------:R-:W-:Y:S01]  /*0ec0*/  SEL R55, R12.reuse, R23, !P6 ;  /* 0x000000170c377207 */ /* 0x040fe20007000000 */
[----:B------:R-:W-:Y:S01]  /*0ed0*/  IMAD R45, R45, -0xc00, R36 ;  /* 0xfffff4002d2d7824 */ /* 0x000fe200078e0224 */
[C---:B------:R-:W-:Y:S01]  /*0ee0*/  SEL R53, R12.reuse, R25, !P6 ;  /* 0x000000190c357207 */ /* 0x040fe20007000000 */
[----:B------:R-:W-:Y:S01]  /*0ef0*/  IMAD R43, R43, -0xc00, R34 ;  /* 0xfffff4002b2b7824 */ /* 0x000fe200078e0222 */
[C---:B------:R-:W-:Y:S01]  /*0f00*/  SEL R51, R12.reuse, R15, !P6 ;  /* 0x0000000f0c337207 */ /* 0x040fe20007000000 */
[--C-:B------:R-:W-:Y:S01]  /*0f10*/  IMAD R55, R55, 0xc00, R18.reuse ;  /* 0x00000c0037377824 */ /* 0x100fe200078e0212 */
        /* <DEDUP_REMOVED lines=8> */
[----:B------:R-:W-:Y:S01]  /*0fa0*/  SEL R12, R12, R17, !P6 ;  /* 0x000000110c0c7207 */ /* 0x000fe20007000000 */
[----:B------:R-:W-:Y:S01]  /*0fb0*/  IMAD R47, R47, 0xc00, R18 ;  /* 0x00000c002f2f7824 */ /* 0x000fe200078e0212 */
[----:B------:R-:W-:Y:S01]  /*0fc0*/  LEA R67, R5, UR10, 0x1 ;  /* 0x0000000a05437c11 */ /* 0x000fe2000f8e08ff */
[----:B--2---:R-:W-:Y:S01]  /*0fd0*/  IMAD.WIDE R54, R55, 0x2, R40 ;  /* 0x0000000237367825 */ /* 0x004fe200078e0228 */
[----:B------:R-:W-:-:S02]  /*0fe0*/  LEA R69, R6, UR10, 0x1 ;  /* 0x0000000a06457c11 */ /* 0x000fc4000f8e08ff */
[----:B------:R-:W-:Y:S01]  /*0ff0*/  LEA R85, R7, UR10, 0x1 ;  /* 0x0000000a07557c11 */ /* 0x000fe2000f8e08ff */
[----:B------:R-:W-:Y:S01]  /*1000*/  IMAD R21, R21, -0xc00, R26 ;  /* 0xfffff40015157824 */ /* 0x000fe200078e021a */
[----:B------:R-:W-:Y:S01]  /*1010*/  LEA R87, R8, UR10, 0x1 ;  /* 0x0000000a08577c11 */ /* 0x000fe2000f8e08ff */
[--C-:B------:R-:W-:Y:S01]  /*1020*/  IMAD R31, R43, 0xc00, R18.reuse ;  /* 0x00000c002b1f7824 */ /* 0x100fe200078e0212 */
[----:B------:R-:W-:Y:S01]  /*1030*/  @!PT LDS RZ, [RZ] ;  /* 0x00000000fffff984 */ /* 0x000fe20000000800 */
[----:B------:R-:W-:Y:S01]  /*1040*/  @!PT LDS RZ, [RZ] ;  /* 0x00000000fffff984 */ /* 0x000fe20000000800 */
[----:B------:R-:W-:Y:S01]  /*1050*/  @!PT LDS RZ, [RZ] ;  /* 0x00000000fffff984 */ /* 0x000fe20000000800 */
[----:B------:R-:W-:Y:S01]  /*1060*/  LDGSTS.E.BYPASS.128 [R63], desc[UR14][R54.64] ;  /* 0x00000000363f7fae */ /* 0x000fe2000b901c4e */
[----:B------:R-:W-:Y:S01]  /*1070*/  IMAD R45, R15, 0xc00, R18 ;  /* 0x00000c000f2d7824 */ /* 0x000fe200078e0212 */
[----:B------:R-:W-:Y:S01]  /*1080*/  LEA R89, R9, UR10, 0x1 ;  /* 0x0000000a09597c11 */ /* 0x000fe2000f8e08ff */
[----:B------:R-:W-:Y:S01]  /*1090*/  IMAD.WIDE R52, R53, 0x2, R40 ;  /* 0x0000000235347825 */ /* 0x000fe200078e0228 */
[----:B------:R-:W-:Y:S02]  /*10a0*/  LEA R91, R10, UR10, 0x1 ;  /* 0x0000000a0a5b7c11 */ /* 0x000fe4000f8e08ff */
[----:B------:R-:W-:Y:S01]  /*10b0*/  LOP3.LUT R86, R86, 0x38, RZ, 0xc0, !PT ;  /* 0x0000003856567812 */ /* 0x000fe200078ec0ff */
[----:B------:R-:W-:Y:S01]  /*10c0*/  IMAD R43, R23, 0xc00, R18 ;  /* 0x00000c00172b7824 */ /* 0x000fe200078e0212 */
[----:B------:R-:W-:Y:S01]  /*10d0*/  LDGSTS.E.BYPASS.128 [R65], desc[UR14][R52.64] ;  /* 0x0000000034417fae */ /* 0x000fe2000b901c4e */
[----:B------:R-:W-:-:S04]  /*10e0*/  IMAD.WIDE R50, R51, 0x2, R40 ;  /* 0x0000000233327825 */ /* 0x000fc800078e0228 */
[----:B------:R-:W-:Y:S01]  /*10f0*/  IMAD R35, R35, -0xc00, R30 ;  /* 0xfffff40023237824 */ /* 0x000fe200078e021e */
[----:B------:R-:W-:Y:S01]  /*1100*/  LDGSTS.E.BYPASS.128 [R67], desc[UR14][R50.64] ;  /* 0x0000000032437fae */ /* 0x000fe2000b901c4e */
[----:B------:R-:W-:Y:S01]  /*1110*/  IMAD R15, R12, 0xc00, R18 ;  /* 0x00000c000c0f7824 */ /* 0x000fe200078e0212 */
[----:B------:R-:W-:Y:S01]  /*1120*/  IADD3 R12, P0, R54, 0x400, RZ ;  /* 0x00000400360c7810 */ /* 0x000fe20007f1e0ff */
[----:B------:R-:W-:-:S04]  /*1130*/  IMAD.WIDE R48, R49, 0x2, R40 ;  /* 0x0000000231307825 */ /* 0x000fc800078e0228 */
[----:B------:R-:W-:Y:S01]  /*1140*/  IMAD R39, R39, -0xc00, R22 ;  /* 0xfffff40027277824 */ /* 0x000fe200078e0216 */
[----:B------:R-:W-:Y:S01]  /*1150*/  LDGSTS.E.BYPASS.128 [R69], desc[UR14][R48.64] ;  /* 0x0000000030457fae */ /* 0x000fe2000b901c4e */
[----:B------:R-:W-:-:S04]  /*1160*/  IMAD.WIDE R46, R47, 0x2, R40 ;  /* 0x000000022f2e7825 */ /* 0x000fc800078e0228 */
[----:B------:R-:W-:Y:S01]  /*1170*/  IMAD R21, R21, 0xc00, R18 ;  /* 0x00000c0015157824 */ /* 0x000fe200078e0212 */
[----:B------:R-:W-:Y:S01]  /*1180*/  LDGSTS.E.BYPASS.128 [R85], desc[UR14][R46.64] ;  /* 0x000000002e557fae */ /* 0x000fe2000b901c4e */
[----:B------:R-:W-:-:S04]  /*1190*/  IMAD.WIDE R44, R45, 0x2, R40 ;  /* 0x000000022d2c7825 */ /* 0x000fc800078e0228 */
[----:B------:R-:W-:Y:S01]  /*11a0*/  IMAD R17, R14, 0xc00, R18 ;  /* 0x00000c000e117824 */ /* 0x000fe200078e0212 */
[----:B------:R-:W-:Y:S01]  /*11b0*/  LDGSTS.E.BYPASS.128 [R87], desc[UR14][R44.64] ;  /* 0x000000002c577fae */ /* 0x000fe2000b901c4e */
[----:B------:R-:W-:Y:S01]  /*11c0*/  IMAD.WIDE R42, R43, 0x2, R40 ;  /* 0x000000022b2a7825 */ /* 0x000fe200078e0228 */
[----:B------:R-:W-:-:S03]  /*11d0*/  IADD3 R14, P1, R52, 0x400, RZ ;  /* 0x00000400340e7810 */ /* 0x000fc60007f3e0ff */
[----:B------:R-:W-:Y:S01]  /*11e0*/  IMAD R35, R35, 0xc00, R18 ;  /* 0x00000c0023237824 */ /* 0x000fe200078e0212 */
[----:B------:R-:W-:Y:S01]  /*11f0*/  LDGSTS.E.BYPASS.128 [R89], desc[UR14][R42.64] ;  /* 0x000000002a597fae */ /* 0x000fe2000b901c4e */
[----:B------:R-:W-:-:S04]  /*1200*/  IMAD.WIDE R40, R15, 0x2, R40 ;  /* 0x000000020f287825 */ /* 0x000fc800078e0228 */
[--C-:B------:R-:W-:Y:S01]  /*1210*/  IMAD R27, R37, 0xc00, R18.reuse ;  /* 0x00000c00251b7824 */ /* 0x100fe200078e0212 */
[----:B------:R-:W-:Y:S01]  /*1220*/  LDGSTS.E.BYPASS.128 [R91], desc[UR14][R40.64] ;  /* 0x00000000285b7fae */ /* 0x000fe2000b901c4e */
[----:B------:R-:W-:Y:S02]  /*1230*/  IMAD R25, R39, 0xc00, R18 ;  /* 0x00000c0027197824 */ /* 0x000fe400078e0212 */
[----:B---3--:R-:W-:Y:S01]  /*1240*/  IMAD.WIDE R38, R21, 0x2, R32 ;  /* 0x0000000215267825 */ /* 0x008fe200078e0220 */
[----:B------:R-:W0:Y:S03]  /*1250*/  LDGDEPBAR ;  /* 0x00000000000079af */ /* 0x000e260000000000 */
[----:B------:R-:W-:Y:S01]  /*1260*/  IMAD R29, R16, 0xc00, R18 ;  /* 0x00000c00101d7824 */ /* 0x000fe200078e0212 */
[----:B------:R-:W-:Y:S01]  /*1270*/  LDGSTS.E.BYPASS.128 [R63+0x14000], desc[UR14][R38.64] ;  /* 0x14000000263f7fae */ /* 0x000fe2000b901c4e */
[----:B------:R-:W-:-:S04]  /*1280*/  IMAD.WIDE R36, R17, 0x2, R32 ;  /* 0x0000000211247825 */ /* 0x000fc800078e0220 */
[--C-:B------:R-:W-:Y:S01]  /*1290*/  IMAD.WIDE R34, R35, 0x2, R32.reuse ;  /* 0x0000000223227825 */ /* 0x100fe200078e0220 */
[----:B------:R-:W-:Y:S03]  /*12a0*/  LDGSTS.E.BYPASS.128 [R65+0x14000], desc[UR14][R36.64] ;  /* 0x1400000024417fae */ /* 0x000fe6000b901c4e */
[--C-:B------:R-:W-:Y:S01]  /*12b0*/  IMAD.WIDE R26, R27, 0x2, R32.reuse ;  /* 0x000000021b1a7825 */ /* 0x100fe200078e0220 */
[----:B------:R-:W-:Y:S03]  /*12c0*/  LDGSTS.E.BYPASS.128 [R67+0x14000], desc[UR14][R34.64] ;  /* 0x1400000022437fae */ /* 0x000fe6000b901c4e */
[--C-:B------:R-:W-:Y:S01]  /*12d0*/  IMAD.WIDE R24, R25, 0x2, R32.reuse ;  /* 0x0000000219187825 */ /* 0x100fe200078e0220 */
[----:B------:R-:W-:Y:S03]  /*12e0*/  LDGSTS.E.BYPASS.128 [R69+0x14000], desc[UR14][R26.64] ;  /* 0x140000001a457fae */ /* 0x000fe6000b901c4e */
[--C-:B------:R-:W-:Y:S01]  /*12f0*/  IMAD.WIDE R28, R29, 0x2, R32.reuse ;  /* 0x000000021d1c7825 */ /* 0x100fe200078e0220 */
[----:B------:R-:W-:Y:S03]  /*1300*/  LDGSTS.E.BYPASS.128 [R85+0x14000], desc[UR14][R24.64] ;  /* 0x1400000018557fae */ /* 0x000fe6000b901c4e */
[----:B------:R-:W-:Y:S01]  /*1310*/  IMAD.WIDE R30, R31, 0x2, R32 ;  /* 0x000000021f1e7825 */ /* 0x000fe200078e0220 */
[----:B------:R-:W-:Y:S01]  /*1320*/  LDGSTS.E.BYPASS.128 [R87+0x14000], desc[UR14][R28.64] ;  /* 0x140000001c577fae */ /* 0x000fe2000b901c4e */
[----:B------:R-:W-:-:S02]  /*1330*/  IADD3 R78, P2, R28, 0x400, RZ ;  /* 0x000004001c4e7810 */ /* 0x000fc40007f5e0ff */
[----:B------:R-:W-:Y:S01]  /*1340*/  IMAD.WIDE R32, R19, 0x2, R32 ;  /* 0x0000000213207825 */ /* 0x000fe200078e0220 */
[----:B------:R-:W-:Y:S03]  /*1350*/  LDGSTS.E.BYPASS.128 [R89+0x14000], desc[UR14][R30.64] ;  /* 0x140000001e597fae */ /* 0x000fe6000b901c4e */
[----:B------:R-:W-:Y:S01]  /*1360*/  IMAD.X R15, RZ, RZ, R55, P0 ;  /* 0x000000ffff0f7224 */ /* 0x000fe200000e0637 */
[----:B------:R-:W-:Y:S01]  /*1370*/  LDGSTS.E.BYPASS.128 [R91+0x14000], desc[UR14][R32.64] ;  /* 0x14000000205b7fae */ /* 0x000fe2000b901c4e */
[----:B------:R-:W-:Y:S01]  /*1380*/  IADD3 R16, P0, R50, 0x400, RZ ;  /* 0x0000040032107810 */ /* 0x000fe20007f1e0ff */
[----:B------:R-:W-:Y:S01]  /*1390*/  IMAD.X R17, RZ, RZ, R53, P1 ;  /* 0x000000ffff117224 */ /* 0x000fe200008e0635 */
[----:B------:R-:W-:Y:S01]  /*13a0*/  IADD3 R18, P1, R48, 0x400, RZ ;  /* 0x0000040030127810 */ /* 0x000fe20007f3e0ff */
[----:B------:R-:W0:Y:S01]  /*13b0*/  LDGDEPBAR ;  /* 0x00000000000079af */ /* 0x000e220000000000 */
[----:B------:R-:W-:-:S02]  /*13c0*/  IMAD.X R82, RZ, RZ, R29, P2 ;  /* 0x000000ffff527224 */ /* 0x000fc400010e061d */
[----:B------:R-:W-:Y:S01]  /*13d0*/  IMAD.X R19, RZ, RZ, R51, P0 ;  /* 0x000000ffff137224 */ /* 0x000fe200000e0633 */
[----:B------:R-:W-:Y:S01]  /*13e0*/  BAR.SYNC.DEFER_BLOCKING 0x0 ;  /* 0x0000000000007b1d */ /* 0x000fe20000010000 */
[----:B------:R-:W-:Y:S01]  /*13f0*/  IADD3 R20, P0, R46, 0x400, RZ ;  /* 0x000004002e147810 */ /* 0x000fe20007f1e0ff */
[----:B------:R-:W-:Y:S01]  /*1400*/  IMAD.X R21, RZ, RZ, R49, P1 ;  /* 0x000000ffff157224 */ /* 0x000fe200008e0631 */
[----:B------:R-:W-:-:S03]  /*1410*/  IADD3 R22, P1, R44, 0x400, RZ ;  /* 0x000004002c167810 */ /* 0x000fc60007f3e0ff */
[----:B------:R-:W-:Y:S01]  /*1420*/  IMAD.X R23, RZ, RZ, R47, P0 ;  /* 0x000000ffff177224 */ /* 0x000fe200000e062f */
        /* <DEDUP_REMOVED lines=10> */
[----:B------:R-:W-:Y:S01]  /*14d0*/  IADD3 R74, P1, R26, 0x400, RZ ;  /* 0x000004001a4a7810 */ /* 0x000fe20007f3e0ff */
[----:B------:R-:W-:Y:S01]  /*14e0*/  @!PT LDS RZ, [RZ] ;  /* 0x00000000fffff984 */ /* 0x000fe20000000800 */
[----:B------:R-:W-:Y:S01]  /*14f0*/  @!PT LDS RZ, [RZ] ;  /* 0x00000000fffff984 */ /* 0x000fe20000000800 */
[----:B------:R-:W-:Y:S01]  /*1500*/  @!PT LDS RZ, [RZ] ;  /* 0x00000000fffff984 */ /* 0x000fe20000000800 */
[----:B------:R-:W-:Y:S02]  /*1510*/  LDGSTS.E.BYPASS.128 [R63+0x4000], desc[UR14][R54.64+0x100] ;  /* 0x04000100363f7fae */ /* 0x000fe4000b901c4e */
[----:B------:R-:W-:Y:S01]  /*1520*/  IMAD.X R75, RZ, RZ, R35, P0 ;  /* 0x000000ffff4b7224 */ /* 0x000fe200000e0623 */
[----:B------:R-:W-:Y:S01]  /*1530*/  IADD3 R76, P0, R24, 0x400, RZ ;  /* 0x00000400184c7810 */ /* 0x000fe20007f1e0ff */
[----:B------:R-:W-:Y:S01]  /*1540*/  IMAD.X R77, RZ, RZ, R27, P1 ;  /* 0x000000ffff4d7224 */ /* 0x000fe200008e061b */
[----:B------:R-:W-:Y:S01]  /*1550*/  LDGSTS.E.BYPASS.128 [R65+0x4000], desc[UR14][R52.64+0x100] ;  /* 0x0400010034417fae */ /* 0x000fe2000b901c4e */
[----:B------:R-:W-:-:S02]  /*1560*/  IADD3 R80, P1, R30, 0x400, RZ ;  /* 0x000004001e507810 */ /* 0x000fc40007f3e0ff */
[----:B------:R-:W-:Y:S01]  /*1570*/  IMAD.X R79, RZ, RZ, R25, P0 ;  /* 0x000000ffff4f7224 */ /* 0x000fe200000e0619 */
[----:B------:R-:W-:Y:S01]  /*1580*/  LDGSTS.E.BYPASS.128 [R67+0x4000], desc[UR14][R50.64+0x100] ;  /* 0x0400010032437fae */ /* 0x000fe2000b901c4e */
[----:B------:R-:W-:Y:S01]  /*1590*/  IADD3 R81, P0, R32, 0x400, RZ ;  /* 0x0000040020517810 */ /* 0x000fe20007f1e0ff */
[----:B------:R-:W-:Y:S02]  /*15a0*/  IMAD.X R83, RZ, RZ, R31, P1 ;  /* 0x000000ffff537224 */ /* 0x000fe400008e061f */
[----:B------:R-:W-:Y:S02]  /*15b0*/  LDGSTS.E.BYPASS.128 [R69+0x4000], desc[UR14][R48.64+0x100] ;  /* 0x0400010030457fae */ /* 0x000fe4000b901c4e */
[----:B------:R-:W-:Y:S02]  /*15c0*/  IMAD.X R84, RZ, RZ, R33, P0 ;  /* 0x000000ffff547224 */ /* 0x000fe400000e0621 */
[----:B------:R-:W-:Y:S04]  /*15d0*/  LDGSTS.E.BYPASS.128 [R85+0x4000], desc[UR14][R46.64+0x100] ;  /* 0x040001002e557fae */ /* 0x000fe8000b901c4e */
[----:B------:R-:W-:Y:S04]  /*15e0*/  LDGSTS.E.BYPASS.128 [R87+0x4000], desc[UR14][R44.64+0x100] ;  /* 0x040001002c577fae */ /* 0x000fe8000b901c4e */
[----:B------:R-:W-:Y:S04]  /*15f0*/  LDGSTS.E.BYPASS.128 [R89+0x4000], desc[UR14][R42.64+0x100] ;  /* 0x040001002a597fae */ /* 0x000fe8000b901c4e */
[----:B------:R-:W-:Y:S04]  /*1600*/  LDGSTS.E.BYPASS.128 [R91+0x4000], desc[UR14][R40.64+0x100] ;  /* 0x04000100285b7fae */ /* 0x000fe8000b901c4e */
[----:B------:R-:W0:Y:S04]  /*1610*/  LDGDEPBAR ;  /* 0x00000000000079af */ /* 0x000e280000000000 */
[----:B------:R-:W-:Y:S04]  /*1620*/  LDGSTS.E.BYPASS.128 [R63+0x18000], desc[UR14][R38.64+0x100] ;  /* 0x18000100263f7fae */ /* 0x000fe8000b901c4e */
[----:B------:R-:W-:Y:S04]  /*1630*/  LDGSTS.E.BYPASS.128 [R65+0x18000], desc[UR14][R36.64+0x100] ;  /* 0x1800010024417fae */ /* 0x000fe8000b901c4e */
[----:B------:R-:W-:Y:S04]  /*1640*/  LDGSTS.E.BYPASS.128 [R67+0x18000], desc[UR14][R34.64+0x100] ;  /* 0x1800010022437fae */ /* 0x000fe8000b901c4e */
[----:B------:R-:W-:Y:S04]  /*1650*/  LDGSTS.E.BYPASS.128 [R69+0x18000], desc[UR14][R26.64+0x100] ;  /* 0x180001001a457fae */ /* 0x000fe8000b901c4e */
[----:B------:R-:W-:Y:S04]  /*1660*/  LDGSTS.E.BYPASS.128 [R85+0x18000], desc[UR14][R24.64+0x100] ;  /* 0x1800010018557fae */ /* 0x000fe8000b901c4e */
[----:B------:R-:W-:Y:S04]  /*1670*/  LDGSTS.E.BYPASS.128 [R87+0x18000], desc[UR14][R28.64+0x100] ;  /* 0x180001001c577fae */ /* 0x000fe8000b901c4e */
[----:B------:R-:W-:Y:S04]  /*1680*/  LDGSTS.E.BYPASS.128 [R89+0x18000], desc[UR14][R30.64+0x100] ;  /* 0x180001001e597fae */ /* 0x000fe8000b901c4e */
[----:B------:R-:W-:Y:S04]  /*1690*/  LDGSTS.E.BYPASS.128 [R91+0x18000], desc[UR14][R32.64+0x100] ;  /* 0x18000100205b7fae */ /* 0x000fe8000b901c4e */
[----:B------:R-:W0:Y:S01]  /*16a0*/  LDGDEPBAR ;  /* 0x00000000000079af */ /* 0x000e220000000000 */
[----:B------:R-:W-:Y:S06]  /*16b0*/  BAR.SYNC.DEFER_BLOCKING 0x0 ;  /* 0x0000000000007b1d */ /* 0x000fec0000010000 */
[----:B------:R-:W-:Y:S01]  /*16c0*/  @!PT LDS RZ, [RZ] ;  /* 0x00000000fffff984 */ /* 0x000fe20000000800 */
[----:B------:R-:W-:Y:S01]  /*16d0*/  @!PT LDS RZ, [RZ] ;  /* 0x00000000fffff984 */ /* 0x000fe20000000800 */
[----:B------:R-:W-:Y:S01]  /*16e0*/  @!PT LDS RZ, [RZ] ;  /* 0x00000000fffff984 */ /* 0x000fe20000000800 */
        /* <DEDUP_REMOVED lines=22> */
[----:B------:R2:W-:Y:S04]  /*1850*/  LDGSTS.E.BYPASS.128 [R63+0xc000], desc[UR14][R54.64+0x300] ;  /* 0x0c000300363f7fae */ /* 0x0005e8000b901c4e */
[----:B------:R3:W-:Y:S04]  /*1860*/  LDGSTS.E.BYPASS.128 [R65+0xc000], desc[UR14][R52.64+0x300] ;  /* 0x0c00030034417fae */ /* 0x0007e8000b901c4e */
[----:B------:R4:W-:Y:S04]  /*1870*/  LDGSTS.E.BYPASS.128 [R67+0xc000], desc[UR14][R50.64+0x300] ;  /* 0x0c00030032437fae */ /* 0x0009e8000b901c4e */
[----:B------:R5:W-:Y:S01]  /*1880*/  LDGSTS.E.BYPASS.128 [R69+0xc000], desc[UR14][R48.64+0x300] ;  /* 0x0c00030030457fae */ /* 0x000be2000b901c4e */
[----:B--2---:R-:W-:-:S03]  /*1890*/  CS2R R54, SRZ ;  /* 0x0000000000367805 */ /* 0x004fc6000001ff00 */
[----:B------:R2:W-:Y:S01]  /*18a0*/  LDGSTS.E.BYPASS.128 [R85+0xc000], desc[UR14][R46.64+0x300] ;  /* 0x0c0003002e557fae */ /* 0x0005e2000b901c4e */
[----:B---3--:R-:W-:-:S03]  /*18b0*/  CS2R R52, SRZ ;  /* 0x0000000000347805 */ /* 0x008fc6000001ff00 */
[----:B------:R3:W-:Y:S01]  /*18c0*/  LDGSTS.E.BYPASS.128 [R87+0xc000], desc[UR14][R44.64+0x300] ;  /* 0x0c0003002c577fae */ /* 0x0007e2000b901c4e */
[----:B----4-:R-:W-:-:S03]  /*18d0*/  CS2R R50, SRZ ;  /* 0x0000000000327805 */ /* 0x010fc6000001ff00 */
[----:B------:R4:W-:Y:S01]  /*18e0*/  LDGSTS.E.BYPASS.128 [R89+0xc000], desc[UR14][R42.64+0x300] ;  /* 0x0c0003002a597fae */ /* 0x0009e2000b901c4e */
[----:B-1---5:R-:W-:-:S03]  /*18f0*/  CS2R R48, SRZ ;  /* 0x0000000000307805 */ /* 0x022fc6000001ff00 */
[----:B------:R1:W-:Y:S01]  /*1900*/  LDGSTS.E.BYPASS.128 [R91+0xc000], desc[UR14][R40.64+0x300] ;  /* 0x0c000300285b7fae */ /* 0x0003e2000b901c4e */
[----:B--2---:R-:W-:-:S03]  /*1910*/  CS2R R46, SRZ ;  /* 0x00000000002e7805 */ /* 0x004fc6000001ff00 */
[----:B------:R-:W0:Y:S01]  /*1920*/  LDGDEPBAR ;  /* 0x00000000000079af */ /* 0x000e220000000000 */
[----:B---3--:R-:W-:-:S03]  /*1930*/  CS2R R44, SRZ ;  /* 0x00000000002c7805 */ /* 0x008fc6000001ff00 */
[----:B------:R2:W-:Y:S01]  /*1940*/  LDGSTS.E.BYPASS.128 [R63+0x20000], desc[UR14][R38.64+0x300] ;  /* 0x20000300263f7fae */ /* 0x0005e2000b901c4e */
[----:B----4-:R-:W-:-:S03]  /*1950*/  CS2R R42, SRZ ;  /* 0x00000000002a7805 */ /* 0x010fc6000001ff00 */
[----:B------:R3:W-:Y:S01]  /*1960*/  LDGSTS.E.BYPASS.128 [R65+0x20000], desc[UR14][R36.64+0x300] ;  /* 0x2000030024417fae */ /* 0x0007e2000b901c4e */
[----:B-1----:R-:W-:-:S03]  /*1970*/  CS2R R40, SRZ ;  /* 0x0000000000287805 */ /* 0x002fc6000001ff00 */
[----:B------:R1:W-:Y:S04]  /*1980*/  LDGSTS.E.BYPASS.128 [R67+0x20000], desc[UR14][R34.64+0x300] ;  /* 0x2000030022437fae */ /* 0x0003e8000b901c4e */
[----:B------:R4:W-:Y:S01]  /*1990*/  LDGSTS.E.BYPASS.128 [R69+0x20000], desc[UR14][R26.64+0x300] ;  /* 0x200003001a457fae */ /* 0x0009e2000b901c4e */
[----:B--2---:R-:W-:-:S03]  /*19a0*/  CS2R R38, SRZ ;  /* 0x0000000000267805 */ /* 0x004fc6000001ff00 */
[----:B------:R2:W-:Y:S01]  /*19b0*/  LDGSTS.E.BYPASS.128 [R85+0x20000], desc[UR14][R24.64+0x300] ;  /* 0x2000030018557fae */ /* 0x0005e2000b901c4e */
[----:B---3--:R-:W-:-:S03]  /*19c0*/  CS2R R36, SRZ ;  /* 0x0000000000247805 */ /* 0x008fc6000001ff00 */
[----:B------:R3:W-:Y:S01]  /*19d0*/  LDGSTS.E.BYPASS.128 [R87+0x20000], desc[UR14][R28.64+0x300] ;  /* 0x200003001c577fae */ /* 0x0007e2000b901c4e */
[----:B-1----:R-:W-:-:S03]  /*19e0*/  CS2R R34, SRZ ;  /* 0x0000000000227805 */ /* 0x002fc6000001ff00 */
[----:B------:R1:W-:Y:S01]  /*19f0*/  LDGSTS.E.BYPASS.128 [R89+0x20000], desc[UR14][R30.64+0x300] ;  /* 0x200003001e597fae */ /* 0x0003e2000b901c4e */
[----:B----4-:R-:W-:-:S03]  /*1a00*/  CS2R R26, SRZ ;  /* 0x00000000001a7805 */ /* 0x010fc6000001ff00 */
[----:B------:R4:W-:Y:S01]  /*1a10*/  LDGSTS.E.BYPASS.128 [R91+0x20000], desc[UR14][R32.64+0x300] ;  /* 0x20000300205b7fae */ /* 0x0009e2000b901c4e */
[----:B--2---:R-:W-:Y:S02]  /*1a20*/  SHF.R.U32.HI R85, RZ, 0x5, R0 ;  /* 0x00000005ff557819 */ /* 0x004fe40000011600 */
[----:B------:R-:W-:Y:S01]  /*1a30*/  CS2R R24, SRZ ;  /* 0x0000000000187805 */ /* 0x000fe2000001ff00 */
[----:B------:R-:W0:Y:S01]  /*1a40*/  LDGDEPBAR ;  /* 0x00000000000079af */ /* 0x000e220000000000 */
[----:B---3--:R-:W-:Y:S02]  /*1a50*/  CS2R R28, SRZ ;  /* 0x00000000001c7805 */ /* 0x008fe4000001ff00 */
[----:B------:R-:W-:Y:S02]  /*1a60*/  LOP3.LUT R85, R85, 0x7fffffc, RZ, 0xc0, !PT ;  /* 0x07fffffc55557812 */ /* 0x000fe400078ec0ff */
[----:B-1----:R-:W-:Y:S02]  /*1a70*/  CS2R R30, SRZ ;  /* 0x00000000001e7805 */ /* 0x002fe4000001ff00 */
[----:B----4-:R-:W-:-:S07]  /*1a80*/  CS2R R32, SRZ ;  /* 0x0000000000207805 */ /* 0x010fce000001ff00 */
.L_x_0:
[----:B------:R-:W1:Y:S01]  /*1a90*/  SHFL.IDX PT, R63, R85, RZ, 0x1f ;  /* 0x00001fff553f7589 */ /* 0x000e6200000e0000 */
[----:B------:R-:W-:Y:S01]  /*1aa0*/  UIADD3 UR12, UR12, 0x1, URZ ;  /* 0x000000010c0c7890 */ /* 0x000fe2000fffe03f */
[----:B------:R-:W-:-:S04]  /*1ab0*/  DEPBAR.LE SB0, 0x6 ;  /* 0x000081800000791a */ /* 0x000fc80000000000 */
[----:B------:R-:W-:Y:S01]  /*1ac0*/  UISETP.GE.AND UP0, UPT, UR12, 0x5, UPT ;  /* 0x000000050c00788c */ /* 0x000fe2000bf06270 */
[----:B------:R-:W-:Y:S01]  /*1ad0*/  BAR.SYNC.DEFER_BLOCKING 0x0 ;  /* 0x0000000000007b1d */ /* 0x000fe20000010000 */
[----:B------:R-:W-:Y:S01]  /*1ae0*/  UIADD3 UR11, UR11, 0x1, URZ ;  /* 0x000000010b0b7890 */ /* 0x000fe2000fffe03f */
[----:B------:R-:W-:Y:S01]  /*1af0*/  IADD3 R92, P1, R12, UR4, RZ ;  /* 0x000000040c5c7c10 */ /* 0x000fe2000ff3e0ff */
[----:B------:R-:W-:Y:S01]  /*1b00*/  USEL UR12, UR12, URZ, !UP0 ;  /* 0x0000003f0c0c7287 */ /* 0x000fe2000c000000 */
[----:B------:R-:W-:Y:S02]  /*1b10*/  VIADD R87, R62, 0x80 ;  /* 0x000000803e577836 */ /* 0x000fe40000000000 */
[----:B------:R-:W-:Y:S01]  /*1b20*/  UMOV UR19, 0x40000040 ;  /* 0x4000004000137882 */ /* 0x000fe20000000000 */
[----:B------:R-:W-:Y:S02]  /*1b30*/  IADD3.X R93, R15, UR5, RZ, P1, !PT ;  /* 0x000000050f5d7c10 */ /* 0x000fe40008ffe4ff */
[----:B------:R-:W-:-:S02]  /*1b40*/  IADD3 R64, P1, R14, UR4, RZ ;  /* 0x000000040e407c10 */ /* 0x000fc4000ff3e0ff */
[----:B------:R-:W-:Y:S02]  /*1b50*/  ISETP.GE.U32.AND P0, PT, R87, 0xa00, PT ;  /* 0x00000a005700780c */ /* 0x000fe40003f06070 */
[----:B------:R-:W-:Y:S02]  /*1b60*/  IADD3.X R65, R17, UR5, RZ, P1, !PT ;  /* 0x0000000511417c10 */ /* 0x000fe40008ffe4ff */
[----:B------:R-:W-:Y:S02]  /*1b70*/  IADD3 R90, P1, R16, UR4, RZ ;  /* 0x00000004105a7c10 */ /* 0x000fe4000ff3e0ff */
[----:B-1----:R-:W-:Y:S02]  /*1b80*/  R2UR UR6, R63 ;  /* 0x000000003f0672ca */ /* 0x002fe400000e0000 */
[----:B------:R-:W-:Y:S02]  /*1b90*/  IADD3.X R91, R19, UR5, RZ, P1, !PT ;  /* 0x00000005135b7c10 */ /* 0x000fe40008ffe4ff */
[----:B------:R-:W-:Y:S01]  /*1ba0*/  IADD3 R62, P1, R18, UR4, RZ ;  /* 0x00000004123e7c10 */ /* 0x000fe2000ff3e0ff */
[----:B------:R-:W-:-:S03]  /*1bb0*/  WARPGROUP.ARRIVE ;  /* 0x00000000000079c5 */ /* 0x000fc60000000000 */
[----:B------:R-:W-:-:S05]  /*1bc0*/  IADD3.X R63, R21, UR5, RZ, P1, !PT ;  /* 0x00000005153f7c10 */ /* 0x000fca0008ffe4ff */
[----:B------:R-:W-:Y:S02]  /*1bd0*/  USHF.L.U32 UR7, UR6, 0x7, URZ ;  /* 0x0000000706077899 */ /* 0x000fe4000800063f */
[----:B------:R-:W-:Y:S02]  /*1be0*/  ULEA UR6, UR12, UR10, 0xe ;  /* 0x0000000a0c067291 */ /* 0x000fe4000f8e703f */
[----:B------:R-:W-:Y:S02]  /*1bf0*/  ULOP3.LUT UR7, UR7, 0x180, URZ, 0xc0, !UPT ;  /* 0x0000018007077892 */ /* 0x000fe4000f8ec03f */
[----:B------:R-:W-:Y:S02]  /*1c00*/  USHF.R.U32.HI UR8, URZ, 0x4, UR6 ;  /* 0x000000043f087899 */ /* 0x000fe40008011606 */
[----:B------:R-:W-:Y:S02]  /*1c10*/  UIADD3 UR6, UR6, 0x14000, URZ ;  /* 0x0001400006067890 */ /* 0x000fe4000fffe03f */
[----:B------:R-:W-:-:S02]  /*1c20*/  ULOP3.LUT UR8, UR8, 0x3fff, URZ, 0xc0, !UPT ;  /* 0x00003fff08087892 */ /* 0x000fc4000f8ec03f */
[----:B------:R-:W-:Y:S02]  /*1c30*/  USHF.R.U32.HI UR6, URZ, 0x4, UR6 ;  /* 0x000000043f067899 */ /* 0x000fe40008011606 */
[----:B------:R-:W-:Y:S02]  /*1c40*/  UIADD3 UR8, UP0, UR7, UR8, URZ ;  /* 0x0000000807087290 */ /* 0x000fe4000ff1e03f */
[----:B------:R-:W-:Y:S02]  /*1c50*/  ULOP3.LUT UR6, UR6, 0x3fff, URZ, 0xc0, !UPT ;  /* 0x00003fff06067892 */ /* 0x000fe4000f8ec03f */
[----:B------:R-:W-:Y:S02]  /*1c60*/  UIADD3.X UR9, URZ, URZ, URZ, UP0, !UPT ;  /* 0x0000003f3f097290 */ /* 0x000fe400087fe43f */
[----:B------:R-:W-:Y:S02]  /*1c70*/  ULOP3.LUT UR18, UR6, 0x2000000, URZ, 0xfc, !UPT ;  /* 0x0200000006127892 */ /* 0x000fe4000f8efc3f */
[----:B------:R-:W-:-:S02]  /*1c80*/  ULOP3.LUT UR16, UR8, 0x2000000, URZ, 0xfc, !UPT ;  /* 0x0200000008107892 */ /* 0x000fc4000f8efc3f */
[----:B------:R-:W-:Y:S01]  /*1c90*/  ULOP3.LUT UR17, UR9, 0x40000040, URZ, 0xfc, !UPT ;  /* 0x4000004009117892 */ /* 0x000fe2000f8efc3f */
[----:B------:R-:W-:Y:S01]  /*1ca0*/  UMOV UR7, URZ ;  /* 0x0000003f00077c82 */ /* 0x000fe20008000000 */
[----:B------:R-:W-:-:S04]  /*1cb0*/  UISETP.GE.AND UP0, UPT, UR11, 0x5, UPT ;  /* 0x000000050b00788c */ /* 0x000fc8000bf06270 */
[----:B------:R-:W-:-:S03]  /*1cc0*/  USEL UR11, UR11, URZ, !UP0 ;  /* 0x0000003f0b0b7287 */ /* 0x000fc6000c000000 */
[----:B------:R-:W-:Y:S01]  /*1cd0*/  HGMMA.64x64x16.F32.BF16 R24, gdesc[UR16], R24 ;  /* 0x00e00000101879f0 */ /* 0x000fe20008701818 */
[----:B------:R-:W-:Y:S01]  /*1ce0*/  UMOV UR16, 0x2000002 ;  /* 0x0200000200107882 */ /* 0x000fe20000000000 */
[----:B------:R-:W-:Y:S02]  /*1cf0*/  UMOV UR17, 0x40000040 ;  /* 0x4000004000117882 */ /* 0x000fe40000000000 */
[----:B------:R-:W-:Y:S02]  /*1d00*/  UIADD3.64 UR18, UR6, UR16, URZ ;  /* 0x0000001006127297 */ /* 0x000fe4000fffe03f */
[----:B------:R-:W-:-:S09]  /*1d10*/  UIADD3.64 UR16, UR8, UR16, URZ ;  /* 0x0000001008107297 */ /* 0x000fd2000fffe03f */
        /* <DEDUP_REMOVED lines=29> */
[----:B------:R-:W-:Y:S02]  /*1ef0*/  UIADD3.64 UR16, UR8, UR16, URZ ;  /* 0x0000001008107297 */ /* 0x000fe4000fffe03f */
[----:B------:R-:W-:-:S06]  /*1f00*/  ULEA UR6, UR11, UR10, 0xe ;  /* 0x0000000a0b067291 */ /* 0x000fcc000f8e703f */
[----:B------:R-:W-:Y:S02]  /*1f10*/  LEA R67, R3, UR6, 0x1 ;  /* 0x0000000603437c11 */ /* 0x000fe4000f8e08ff */
[----:B------:R-:W-:Y:S02]  /*1f20*/  LEA R69, R4, UR6, 0x1 ;  /* 0x0000000604457c11 */ /* 0x000fe4000f8e08ff */
[----:B------:R-:W-:Y:S02]  /*1f30*/  LEA R89, R5, UR6, 0x1 ;  /* 0x0000000605597c11 */ /* 0x000fe4000f8e08ff */
[----:B------:R-:W-:Y:S01]  /*1f40*/  LEA R88, R6, UR6, 0x1 ;  /* 0x0000000606587c11 */ /* 0x000fe2000f8e08ff */
[----:B------:R-:W-:Y:S03]  /*1f50*/  HGMMA.64x64x16.F32.BF16 R24, gdesc[UR16], R24, gsb0 ;  /* 0x00e00000101879f0 */ /* 0x000fe60008001818 */
[----:B------:R-:W-:-:S02]  /*1f60*/  WARPGROUP.DEPBAR.LE gsb0, 0x1 ;  /* 0x00008000000079c5 */ /* 0x000fc40000010100 */
[----:B------:R-:W-:Y:S06]  /*1f70*/  BAR.SYNC.DEFER_BLOCKING 0x0 ;  /* 0x0000000000007b1d */ /* 0x000fec0000010000 */
[----:B------:R-:W-:Y:S01]  /*1f80*/  @!PT LDS RZ, [RZ] ;  /* 0x00000000fffff984 */ /* 0x000fe20000000800 */
[----:B------:R-:W-:Y:S01]  /*1f90*/  @!PT LDS RZ, [RZ] ;  /* 0x00000000fffff984 */ /* 0x000fe20000000800 */
[----:B------:R-:W-:Y:S01]  /*1fa0*/  @!PT LDS RZ, [RZ] ;  /* 0x00000000fffff984 */ /* 0x000fe20000000800 */
[----:B------:R1:W-:Y:S04]  /*1fb0*/  LDGSTS.E.BYPASS.128 [R67], desc[UR14][R92.64], !P0 ;  /* 0x000000005c437fae */ /* 0x0003e8000c101c4e */
[----:B------:R2:W-:Y:S04]  /*1fc0*/  LDGSTS.E.BYPASS.128 [R69], desc[UR14][R64.64], !P0 ;  /* 0x0000000040457fae */ /* 0x0005e8000c101c4e */
[----:B------:R3:W-:Y:S01]  /*1fd0*/  LDGSTS.E.BYPASS.128 [R89], desc[UR14][R90.64], !P0 ;  /* 0x000000005a597fae */ /* 0x0007e2000c101c4e */
[----:B-1----:R-:W-:-:S03]  /*1fe0*/  IADD3 R92, P1, R20, UR4, RZ ;  /* 0x00000004145c7c10 */ /* 0x002fc6000ff3e0ff */
[----:B------:R1:W-:Y:S01]  /*1ff0*/  LDGSTS.E.BYPASS.128 [R88], desc[UR14][R62.64], !P0 ;  /* 0x000000003e587fae */ /* 0x0003e2000c101c4e */
[----:B------:R-:W-:Y:S02]  /*2000*/  IADD3.X R93, R23, UR5, RZ, P1, !PT ;  /* 0x00000005175d7c10 */ /* 0x000fe40008ffe4ff */
[----:B--2---:R-:W-:Y:S02]  /*2010*/  IADD3 R64, P1, R22, UR4, RZ ;  /* 0x0000000416407c10 */ /* 0x004fe4000ff3e0ff */
[----:B---3--:R-:W-:Y:S02]  /*2020*/  LEA R90, R7, UR6, 0x1 ;  /* 0x00000006075a7c11 */ /* 0x008fe4000f8e08ff */
[----:B------:R-:W-:Y:S02]  /*2030*/  IADD3.X R65, R57, UR5, RZ, P1, !PT ;  /* 0x0000000539417c10 */ /* 0x000fe40008ffe4ff */
[----:B------:R-:W-:Y:S01]  /*2040*/  LEA R91, R8, UR6, 0x1 ;  /* 0x00000006085b7c11 */ /* 0x000fe2000f8e08ff */
[----:B------:R2:W-:Y:S01]  /*2050*/  LDGSTS.E.BYPASS.128 [R90], desc[UR14][R92.64], !P0 ;  /* 0x000000005c5a7fae */ /* 0x0005e2000c101c4e */
[----:B-1----:R-:W-:-:S03]  /*2060*/  IADD3 R62, P1, R56, UR4, RZ ;  /* 0x00000004383e7c10 */ /* 0x002fc6000ff3e0ff */
[----:B------:R-:W-:Y:S01]  /*2070*/  LDGSTS.E.BYPASS.128 [R91], desc[UR14][R64.64], !P0 ;  /* 0x00000000405b7fae */ /* 0x000fe2000c101c4e */
[----:B------:R-:W-:Y:S02]  /*2080*/  IADD3.X R63, R59, UR5, RZ, P1, !PT ;  /* 0x000000053b3f7c10 */ /* 0x000fe40008ffe4ff */
[----:B--2---:R-:W-:Y:S02]  /*2090*/  LEA R92, R9, UR6, 0x1 ;  /* 0x00000006095c7c11 */ /* 0x004fe4000f8e08ff */
[----:B------:R-:W-:-:S03]  /*20a0*/  LEA R93, R10, UR6, 0x1 ;  /* 0x000000060a5d7c11 */ /* 0x000fc6000f8e08ff */
[----:B------:R1:W-:Y:S02]  /*20b0*/  LDGSTS.E.BYPASS.128 [R92], desc[UR14][R62.64], !P0 ;  /* 0x000000003e5c7fae */ /* 0x0003e4000c101c4e */
[----:B-1----:R-:W-:-:S04]  /*20c0*/  IADD3 R62, P1, R58, UR4, RZ ;  /* 0x000000043a3e7c10 */ /* 0x002fc8000ff3e0ff */
[----:B------:R-:W-:Y:S02]  /*20d0*/  IADD3.X R63, R61, UR5, RZ, P1, !PT ;  /* 0x000000053d3f7c10 */ /* 0x000fe40008ffe4ff */
[----:B------:R-:W-:-:S03]  /*20e0*/  IADD3 R64, P1, R60, UR4, RZ ;  /* 0x000000043c407c10 */ /* 0x000fc6000ff3e0ff */
[----:B------:R-:W-:Y:S01]  /*20f0*/  LDGSTS.E.BYPASS.128 [R93], desc[UR14][R62.64], !P0 ;  /* 0x000000003e5d7fae */ /* 0x000fe2000c101c4e */
[----:B------:R-:W-:Y:S02]  /*2100*/  IADD3.X R65, R71, UR5, RZ, P1, !PT ;  /* 0x0000000547417c10 */ /* 0x000fe40008ffe4ff */
[----:B------:R-:W-:Y:S01]  /*2110*/  IADD3 R66, P1, R70, UR4, RZ ;  /* 0x0000000446427c10 */ /* 0x000fe2000ff3e0ff */
[----:B------:R-:W0:Y:S04]  /*2120*/  LDGDEPBAR ;  /* 0x00000000000079af */ /* 0x000e280000000000 */
[----:B------:R1:W-:Y:S02]  /*2130*/  LDGSTS.E.BYPASS.128 [R67+0x14000], desc[UR14][R64.64], !P0 ;  /* 0x1400000040437fae */ /* 0x0003e4000c101c4e */
[----:B-1----:R-:W-:-:S02]  /*2140*/  IADD3.X R67, R73, UR5, RZ, P1, !PT ;  /* 0x0000000549437c10 */ /* 0x002fc40008ffe4ff */
[----:B------:R-:W-:-:S03]  /*2150*/  IADD3 R68, P1, R72, UR4, RZ ;  /* 0x0000000448447c10 */ /* 0x000fc6000ff3e0ff */
[----:B------:R1:W-:Y:S02]  /*2160*/  LDGSTS.E.BYPASS.128 [R69+0x14000], desc[UR14][R66.64], !P0 ;  /* 0x1400000042457fae */ /* 0x0003e4000c101c4e */
[----:B-1----:R-:W-:Y:S02]  /*2170*/  IADD3.X R69, R75, UR5, RZ, P1, !PT ;  /* 0x000000054b457c10 */ /* 0x002fe40008ffe4ff */
[----:B------:R-:W-:Y:S02]  /*2180*/  IADD3 R62, P1, R74, UR4, RZ ;  /* 0x000000044a3e7c10 */ /* 0x000fe4000ff3e0ff */
[----:B------:R-:W-:Y:S01]  /*2190*/  IADD3 R66, P2, R81, UR4, RZ ;  /* 0x0000000451427c10 */ /* 0x000fe2000ff5e0ff */
[----:B------:R-:W-:Y:S01]  /*21a0*/  LDGSTS.E.BYPASS.128 [R89+0x14000], desc[UR14][R68.64], !P0 ;  /* 0x1400000044597fae */ /* 0x000fe2000c101c4e */
[----:B------:R-:W-:Y:S02]  /*21b0*/  IADD3.X R63, R77, UR5, RZ, P1, !PT ;  /* 0x000000054d3f7c10 */ /* 0x000fe40008ffe4ff */
[----:B------:R-:W-:-:S02]  /*21c0*/  IADD3 R64, P1, R76, UR4, RZ ;  /* 0x000000044c407c10 */ /* 0x000fc4000ff3e0ff */
[----:B------:R-:W-:Y:S01]  /*21d0*/  IADD3.X R67, R84, UR5, RZ, P2, !PT ;  /* 0x0000000554437c10 */ /* 0x000fe200097fe4ff */
[----:B------:R1:W-:Y:S01]  /*21e0*/  LDGSTS.E.BYPASS.128 [R88+0x14000], desc[UR14][R62.64], !P0 ;  /* 0x140000003e587fae */ /* 0x0003e2000c101c4e */
[----:B------:R-:W-:-:S05]  /*21f0*/  IADD3.X R65, R79, UR5, RZ, P1, !PT ;  /* 0x000000054f417c10 */ /* 0x000fca0008ffe4ff */
[----:B------:R-:W-:Y:S01]  /*2200*/  LDGSTS.E.BYPASS.128 [R90+0x14000], desc[UR14][R64.64], !P0 ;  /* 0x14000000405a7fae */ /* 0x000fe2000c101c4e */
[----:B-1----:R-:W-:-:S04]  /*2210*/  IADD3 R62, P1, R78, UR4, RZ ;  /* 0x000000044e3e7c10 */ /* 0x002fc8000ff3e0ff */
[----:B------:R-:W-:Y:S02]  /*2220*/  IADD3.X R63, R82, UR5, RZ, P1, !PT ;  /* 0x00000005523f7c10 */ /* 0x000fe40008ffe4ff */
[----:B------:R-:W-:Y:S01]  /*2230*/  IADD3 R68, P1, R80, UR4, RZ ;  /* 0x0000000450447c10 */ /* 0x000fe2000ff3e0ff */
[----:B------:R-:W-:Y:S02]  /*2240*/  UIADD3 UR4, UP0, UR4, 0x100, URZ ;  /* 0x0000010004047890 */ /* 0x000fe4000ff1e03f */
[----:B------:R1:W-:Y:S01]  /*2250*/  LDGSTS.E.BYPASS.128 [R91+0x14000], desc[UR14][R62.64], !P0 ;  /* 0x140000003e5b7fae */ /* 0x0003e2000c101c4e */
[----:B------:R-:W-:Y:S01]  /*2260*/  IADD3.X R69, R83, UR5, RZ, P1, !PT ;  /* 0x0000000553457c10 */ /* 0x000fe20008ffe4ff */
[----:B------:R-:W-:-:S04]  /*2270*/  UIADD3.X UR5, URZ, UR5, URZ, UP0, !UPT ;  /* 0x000000053f057290 */ /* 0x000fc800087fe43f */
[----:B------:R2:W-:Y:S04]  /*2280*/  LDGSTS.E.BYPASS.128 [R92+0x14000], desc[UR14][R68.64], !P0 ;  /* 0x14000000445c7fae */ /* 0x0005e8000c101c4e */
[----:B------:R2:W-:Y:S01]  /*2290*/  LDGSTS.E.BYPASS.128 [R93+0x14000], desc[UR14][R66.64], !P0 ;  /* 0x14000000425d7fae */ /* 0x0005e2000c101c4e */
[----:B------:R-:W-:Y:S01]  /*22a0*/  ISETP.GE.U32.AND P0, PT, R87, 0xb80, PT ;  /* 0x00000b805700780c */ /* 0x000fe20003f06070 */
[----:B-1----:R-:W-:Y:S02]  /*22b0*/  IMAD.MOV.U32 R62, RZ, RZ, R87 ;  /* 0x000000ffff3e7224 */ /* 0x002fe400078e0057 */
[----:B------:R-:W0:Y:S10]  /*22c0*/  LDGDEPBAR ;  /* 0x00000000000079af */ /* 0x000e340000000000 */
[----:B--2---:R-:W-:Y:S05]  /*22d0*/  @!P0 BRA `(.L_x_0) ;  /* 0xfffffff400ec8947 */ /* 0x004fea000383ffff */
[----:B------:R-:W-:Y:S01]  /*22e0*/  SHF.R.U32.HI R20, RZ, 0x5, R0 ;  /* 0x00000005ff147819 */ /* 0x000fe20000011600 */
[----:B------:R-:W-:Y:S02]  /*22f0*/  WARPGROUP.DEPBAR.LE gsb0, 0x0 ;  /* 0x00008000000079c5 */ /* 0x000fe40000010000 */
[----:B------:R-:W-:-:S04]  /*2300*/  DEPBAR.LE SB0, 0x0 ;  /* 0x000080000000791a */ /* 0x000fc80000000000 */
[----:B------:R-:W-:Y:S01]  /*2310*/  LOP3.LUT R20, R20, 0x3, RZ, 0xc0, !PT ;  /* 0x0000000314147812 */ /* 0x000fe200078ec0ff */
[C---:B------:R-:W-:Y:S01]  /*2320*/  IMAD.SHL.U32 R4, R0.reuse, 0x2, RZ ;  /* 0x0000000200047824 */ /* 0x040fe200078e00ff */
[----:B------:R-:W-:Y:S01]  /*2330*/  SHF.R.U32.HI R3, RZ, 0x2, R0 ;  /* 0x00000002ff037819 */ /* 0x000fe20000011600 */
[----:B------:R-:W-:Y:S02]  /*2340*/  IMAD.SHL.U32 R12, R0, 0x8, RZ ;  /* 0x00000008000c7824 */ /* 0x000fe400078e00ff */
[----:B------:R-:W-:Y:S01]  /*2350*/  IMAD.SHL.U32 R6, R20, 0x10, RZ ;  /* 0x0000001014067824 */ /* 0x000fe200078e00ff */
[----:B------:R-:W-:Y:S02]  /*2360*/  SGXT.U32 R3, R3, 0x3 ;  /* 0x000000030303781a */ /* 0x000fe40000000000 */
[----:B------:R-:W-:Y:S02]  /*2370*/  LOP3.LUT R4, R4, 0x6, RZ, 0xc0, !PT ;  /* 0x0000000604047812 */ /* 0x000fe400078ec0ff */
[----:B------:R-:W-:-:S02]  /*2380*/  LOP3.LUT R3, R6, R3, RZ, 0xfc, !PT ;  /* 0x0000000306037212 */ /* 0x000fc400078efcff */
[----:B------:R-:W-:-:S03]  /*2390*/  LOP3.LUT R12, R11, 0x38, R12, 0xf8, !PT ;  /* 0x000000380b0c7812 */ /* 0x000fc600078ef80c */
[----:B------:R-:W-:Y:S01]  /*23a0*/  IMAD R3, R3, 0x48, R4 ;  /* 0x0000004803037824 */ /* 0x000fe200078e0204 */
[----:B------:R-:W-:Y:S01]  /*23b0*/  ISETP.GE.AND P0, PT, R12, 0xc00, PT ;  /* 0x00000c000c00780c */ /* 0x000fe20003f06270 */
[----:B------:R-:W1:Y:S03]  /*23c0*/  LDC.64 R4, c[0x0][0x210] ;  /* 0x00008400ff047b82 */ /* 0x000e660000000a00 */
[----:B------:R-:W-:-:S05]  /*23d0*/  LEA R6, R3, UR10, 0x2 ;  /* 0x0000000a03067c11 */ /* 0x000fca000f8e10ff */
[----:B------:R-:W-:Y:S01]  /*23e0*/  BAR.SYNC.DEFER_BLOCKING 0x0 ;  /* 0x0000000000007b1d */ /* 0x000fe20000010000 */
[----:B------:R-:W-:Y:S01]  /*23f0*/  ISETP.LT.AND P1, PT, R13, R2, !P0 ;  /* 0x000000020d00720c */ /* 0x000fe20004721270 */
[----:B-1----:R-:W-:-:S04]  /*2400*/  IMAD.WIDE R14, R12, 0x2, R4 ;  /* 0x000000020c0e7825 */ /* 0x002fc800078e0204 */
[----:B------:R1:W-:Y:S04]  /*2410*/  STS.64 [R6], R24 ;  /* 0x0000001806007388 */ /* 0x0003e80000000a00 */
[----:B------:R2:W-:Y:S04]  /*2420*/  STS.64 [R6+0x900], R26 ;  /* 0x0009001a06007388 */ /* 0x0005e80000000a00 */
[----:B------:R-:W-:Y:S04]  /*2430*/  STS.64 [R6+0x20], R28 ;  /* 0x0000201c06007388 */ /* 0x000fe80000000a00 */
[----:B------:R-:W-:Y:S01]  /*2440*/  STS.64 [R6+0x920], R30 ;  /* 0x0009201e06007388 */ /* 0x000fe20000000a00 */
[----:B-1----:R-:W-:-:S03]  /*2450*/  CS2R R24, SRZ ;  /* 0x0000000000187805 */ /* 0x002fc6000001ff00 */
[----:B------:R-:W-:Y:S01]  /*2460*/  STS.64 [R6+0x40], R32 ;  /* 0x0000402006007388 */ /* 0x000fe20000000a00 */
[----:B--2---:R-:W-:-:S03]  /*2470*/  CS2R R26, SRZ ;  /* 0x00000000001a7805 */ /* 0x004fc6000001ff00 */
[----:B------:R-:W-:Y:S04]  /*2480*/  STS.64 [R6+0x940], R34 ;  /* 0x0009402206007388 */ /* 0x000fe80000000a00 */
        /* <DEDUP_REMOVED lines=9> */
[----:B------:R1:W-:Y:S01]  /*2520*/  STS.64 [R6+0x9e0], R54 ;  /* 0x0009e03606007388 */ /* 0x0003e20000000a00 */
[----:B------:R-:W-:Y:S01]  /*2530*/  BAR.SYNC.DEFER_BLOCKING 0x0 ;  /* 0x0000000000007b1d */ /* 0x000fe20000010000 */
[----:B------:R-:W-:-:S04]  /*2540*/  LOP3.LUT R3, R13, 0x10, RZ, 0xfc, !PT ;  /* 0x000000100d037812 */ /* 0x000fc800078efcff */
[----:B------:R-:W-:Y:S01]  /*2550*/  ISETP.LT.AND P2, PT, R3, R2, !P0 ;  /* 0x000000020300720c */ /* 0x000fe20004741270 */
[----:B------:R-:W2:Y:S01]  /*2560*/  @P1 LDG.E.EL.128 R24, desc[UR14][R14.64] ;  /* 0x0000000e0e181981 */ /* 0x000ea2000c2e1d00 */
[----:B------:R-:W-:Y:S02]  /*2570*/  CS2R R16, SRZ ;  /* 0x0000000000107805 */ /* 0x000fe4000001ff00 */
[----:B------:R-:W-:Y:S02]  /*2580*/  CS2R R18, SRZ ;  /* 0x0000000000127805 */ /* 0x000fe4000001ff00 */
[----:B------:R-:W-:-:S07]  /*2590*/  LOP3.LUT R3, R13, 0x20, RZ, 0xfc, !PT ;  /* 0x000000200d037812 */ /* 0x000fce00078efcff */
[----:B------:R-:W3:Y:S01]  /*25a0*/  @P2 LDG.E.EL.128 R16, desc[UR14][R14.64] ;  /* 0x0000000e0e102981 */ /* 0x000ee2000c2e1d00 */
[----:B------:R-:W-:Y:S02]  /*25b0*/  ISETP.LT.AND P3, PT, R3, R2, !P0 ;  /* 0x000000020300720c */ /* 0x000fe40004761270 */
[----:B------:R-:W-:Y:S02]  /*25c0*/  CS2R R4, SRZ ;  /* 0x0000000000047805 */ /* 0x000fe4000001ff00 */
[----:B-1----:R-:W-:-:S09]  /*25d0*/  CS2R R6, SRZ ;  /* 0x0000000000067805 */ /* 0x002fd2000001ff00 */
[----:B------:R-:W4:Y:S01]  /*25e0*/  @P3 LDG.E.EL.128 R4, desc[UR14][R14.64] ;  /* 0x0000000e0e043981 */ /* 0x000f22000c2e1d00 */
[----:B------:R-:W-:Y:S02]  /*25f0*/  LOP3.LUT R3, R13, 0x30, RZ, 0xfc, !PT ;  /* 0x000000300d037812 */ /* 0x000fe400078efcff */
[----:B------:R-:W-:Y:S02]  /*2600*/  CS2R R8, SRZ ;  /* 0x0000000000087805 */ /* 0x000fe4000001ff00 */
[----:B------:R-:W-:Y:S02]  /*2610*/  CS2R R10, SRZ ;  /* 0x00000000000a7805 */ /* 0x000fe4000001ff00 */
[----:B------:R-:W-:-:S13]  /*2620*/  ISETP.LT.AND P0, PT, R3, R2, !P0 ;  /* 0x000000020300720c */ /* 0x000fda0004701270 */
[----:B------:R1:W5:Y:S01]  /*2630*/  @P0 LDG.E.EL.128 R8, desc[UR14][R14.64] ;  /* 0x0000000e0e080981 */ /* 0x000362000c2e1d00 */
[----:B------:R-:W-:Y:S01]  /*2640*/  SHF.R.U32.HI R0, RZ, 0x3, R0 ;  /* 0x00000003ff007819 */ /* 0x000fe20000011600 */
[----:B------:R-:W-:-:S03]  /*2650*/  IMAD.SHL.U32 R3, R20, 0x4, RZ ;  /* 0x0000000414037824 */ /* 0x000fc600078e00ff */
[----:B------:R-:W-:-:S04]  /*2660*/  SGXT.U32 R0, R0, 0x2 ;  /* 0x000000020000781a */ /* 0x000fc80000000000 */
[----:B------:R-:W-:Y:S01]  /*2670*/  LOP3.LUT R3, R3, R0, RZ, 0xfc, !PT ;  /* 0x0000000003037212 */ /* 0x000fe200078efcff */
[----:B------:R-:W-:-:S04]  /*2680*/  IMAD R0, R13, 0xc00, R12 ;  /* 0x00000c000d007824 */ /* 0x000fc800078e020c */
[----:B------:R-:W-:-:S05]  /*2690*/  IMAD R3, R3, 0x48, R86 ;  /* 0x0000004803037824 */ /* 0x000fca00078e0256 */
[----:B------:R-:W-:-:S05]  /*26a0*/  LEA R43, R3, UR10, 0x2 ;  /* 0x0000000a032b7c11 */ /* 0x000fca000f8e10ff */
[----:B------:R-:W2:Y:S04]  /*26b0*/  LDS.128 R28, [R43] ;  /* 0x000000002b1c7984 */ /* 0x000ea80000000c00 */
[----:B------:R-:W2:Y:S04]  /*26c0*/  LDS.128 R32, [R43+0x10] ;  /* 0x000010002b207984 */ /* 0x000ea80000000c00 */
[----:B------:R-:W2:Y:S04]  /*26d0*/  LDS.128 R20, [R43+0x1200] ;  /* 0x001200002b147984 */ /* 0x000ea80000000c00 */
[----:B-1----:R-:W1:Y:S01]  /*26e0*/  LDS.128 R12, [R43+0x1210] ;  /* 0x001210002b0c7984 */ /* 0x002e620000000c00 */
[C---:B--2---:R-:W-:Y:S01]  /*26f0*/  PRMT R2, R24.reuse, 0x7632, R2 ;  /* 0x0000763218027816 */ /* 0x044fe20000000002 */
[----:B------:R-:W-:Y:S01]  /*2700*/  IMAD.U32 R37, R24, 0x10000, RZ ;  /* 0x0001000018257824 */ /* 0x000fe200078e00ff */
[C---:B------:R-:W-:Y:S01]  /*2710*/  PRMT R3, R25.reuse, 0x7632, R3 ;  /* 0x0000763219037816 */ /* 0x040fe20000000003 */
[----:B------:R-:W-:Y:S01]  /*2720*/  IMAD.U32 R25, R25, 0x10000, RZ ;  /* 0x0001000019197824 */ /* 0x000fe200078e00ff */
[----:B------:R-:W-:Y:S01]  /*2730*/  PRMT R36, R26, 0x7632, R36 ;  /* 0x000076321a247816 */ /* 0x000fe20000000024 */
[----:B------:R-:W-:Y:S01]  /*2740*/  IMAD.U32 R24, R2, 0x10000, RZ ;  /* 0x0001000002187824 */ /* 0x000fe200078e00ff */
[----:B------:R-:W-:Y:S01]  /*2750*/  PRMT R38, R27, 0x7632, R38 ;  /* 0x000076321b267816 */ /* 0x000fe20000000026 */
[----:B------:R-:W-:Y:S01]  /*2760*/  FADD R2, R28, R37 ;  /* 0x000000251c027221 */ /* 0x000fe20000000000 */
[----:B------:R-:W-:-:S02]  /*2770*/  IMAD.U32 R28, R3, 0x10000, RZ ;  /* 0x00010000031c7824 */ /* 0x000fc400078e00ff */
[----:B------:R-:W-:Y:S01]  /*2780*/  FADD R3, R30, R25 ;  /* 0x000000191e037221 */ /* 0x000fe20000000000 */
[----:B------:R-:W-:Y:S02]  /*2790*/  IMAD.U32 R39, R26, 0x10000, RZ ;  /* 0x000100001a277824 */ /* 0x000fe400078e00ff */
[----:B------:R-:W-:Y:S01]  /*27a0*/  FADD R37, R29, R24 ;  /* 0x000000181d257221 */ /* 0x000fe20000000000 */
[----:B------:R-:W-:Y:S02]  /*27b0*/  IMAD.U32 R41, R27, 0x10000, RZ ;  /* 0x000100001b297824 */ /* 0x000fe400078e00ff */
[----:B------:R-:W2:Y:S01]  /*27c0*/  LDS.128 R24, [R43+0x2400] ;  /* 0x002400002b187984 */ /* 0x000ea20000000c00 */
[----:B------:R-:W-:Y:S02]  /*27d0*/  IMAD.U32 R30, R36, 0x10000, RZ ;  /* 0x00010000241e7824 */ /* 0x000fe400078e00ff */
[----:B------:R-:W-:Y:S01]  /*27e0*/  FADD R36, R31, R28 ;  /* 0x0000001c1f247221 */ /* 0x000fe20000000000 */
[----:B------:R-:W-:-:S02]  /*27f0*/  IMAD.U32 R40, R38, 0x10000, RZ ;  /* 0x0001000026287824 */ /* 0x000fc400078e00ff */
[----:B------:R-:W-:Y:S01]  /*2800*/  FADD R38, R32, R39 ;  /* 0x0000002720267221 */ /* 0x000fe20000000000 */
[----:B------:R-:W-:Y:S01]  /*2810*/  FADD R39, R34, R41 ;  /* 0x0000002922277221 */ /* 0x000fe20000000000 */
[----:B------:R-:W-:Y:S01]  /*2820*/  FADD R41, R33, R30 ;  /* 0x0000001e21297221 */ /* 0x000fe20000000000 */
[C---:B---3--:R-:W-:Y:S01]  /*2830*/  PRMT R32, R16.reuse, 0x7632, R32 ;  /* 0x0000763210207816 */ /* 0x048fe20000000020 */
[----:B------:R-:W3:Y:S01]  /*2840*/  LDS.128 R28, [R43+0x2410] ;  /* 0x002410002b1c7984 */ /* 0x000ee20000000c00 */
[----:B------:R-:W-:Y:S01]  /*2850*/  IMAD.U32 R45, R16, 0x10000, RZ ;  /* 0x00010000102d7824 */ /* 0x000fe200078e00ff */
[C---:B------:R-:W-:Y:S01]  /*2860*/  PRMT R16, R17.reuse, 0x7632, R16 ;  /* 0x0000763211107816 */ /* 0x040fe20000000010 */
[----:B------:R-:W-:Y:S01]  /*2870*/  IMAD.U32 R47, R17, 0x10000, RZ ;  /* 0x00010000112f7824 */ /* 0x000fe200078e00ff */
[C---:B------:R-:W-:Y:S01]  /*2880*/  PRMT R17, R18.reuse, 0x7632, R17 ;  /* 0x0000763212117816 */ /* 0x040fe20000000011 */
[----:B------:R-:W-:Y:S01]  /*2890*/  IMAD.U32 R49, R18, 0x10000, RZ ;  /* 0x0001000012317824 */ /* 0x000fe200078e00ff */
[----:B------:R-:W-:Y:S01]  /*28a0*/  PRMT R18, R19, 0x7632, R18 ;  /* 0x0000763213127816 */ /* 0x000fe20000000012 */
[----:B------:R-:W-:-:S02]  /*28b0*/  IMAD.U32 R16, R16, 0x10000, RZ ;  /* 0x0001000010107824 */ /* 0x000fc400078e00ff */
[----:B------:R-:W-:Y:S01]  /*28c0*/  FADD R40, R35, R40 ;  /* 0x0000002823287221 */ /* 0x000fe20000000000 */
[----:B------:R-:W-:Y:S02]  /*28d0*/  IMAD.U32 R42, R32, 0x10000, RZ ;  /* 0x00010000202a7824 */ /* 0x000fe400078e00ff */
[----:B------:R-:W-:Y:S01]  /*28e0*/  FADD R22, R22, R47 ;  /* 0x0000002f16167221 */ /* 0x000fe20000000000 */
[----:B------:R-:W-:Y:S02]  /*28f0*/  IMAD.U32 R51, R19, 0x10000, RZ ;  /* 0x0001000013337824 */ /* 0x000fe400078e00ff */
[----:B------:R-:W-:Y:S01]  /*2900*/  FADD R23, R23, R16 ;  /* 0x0000001017177221 */ /* 0x000fe20000000000 */
[----:B------:R-:W-:Y:S01]  /*2910*/  IMAD.U32 R44, R17, 0x10000, RZ ;  /* 0x00010000112c7824 */ /* 0x000fe200078e00ff */
[----:B------:R-:W3:Y:S01]  /*2920*/  LDS.128 R32, [R43+0x3600] ;  /* 0x003600002b207984 */ /* 0x000ee20000000c00 */
[----:B------:R-:W-:Y:S02]  /*2930*/  IMAD.U32 R46, R18, 0x10000, RZ ;  /* 0x00010000122e7824 */ /* 0x000fe400078e00ff */
[----:B------:R-:W-:Y:S01]  /*2940*/  FADD R21, R21, R42 ;  /* 0x0000002a15157221 */ /* 0x000fe20000000000 */
[----:B-1----:R-:W-:Y:S01]  /*2950*/  FADD R42, R12, R49 ;  /* 0x000000310c2a7221 */ /* 0x002fe20000000000 */
[----:B------:R-:W1:Y:S01]  /*2960*/  LDS.128 R16, [R43+0x3610] ;  /* 0x003610002b107984 */ /* 0x000e620000000c00 */
[C---:B----4-:R-:W-:Y:S01]  /*2970*/  PRMT R12, R4.reuse, 0x7632, R12 ;  /* 0x00007632040c7816 */ /* 0x050fe2000000000c */
[----:B------:R-:W-:Y:S01]  /*2980*/  FADD R47, R13, R44 ;  /* 0x0000002c0d2f7221 */ /* 0x000fe20000000000 */
[----:B------:R-:W-:Y:S01]  /*2990*/  FADD R46, R15, R46 ;  /* 0x0000002e0f2e7221 */ /* 0x000fe20000000000 */
[----:B------:R-:W-:Y:S01]  /*29a0*/  IMAD.U32 R13, R4, 0x10000, RZ ;  /* 0x00010000040d7824 */ /* 0x000fe200078e00ff */
[C---:B------:R-:W-:Y:S01]  /*29b0*/  PRMT R4, R5.reuse, 0x7632, R4 ;  /* 0x0000763205047816 */ /* 0x040fe20000000004 */
[----:B------:R-:W-:Y:S01]  /*29c0*/  IMAD.U32 R15, R5, 0x10000, RZ ;  /* 0x00010000050f7824 */ /* 0x000fe200078e00ff */
[----:B------:R-:W-:Y:S01]  /*29d0*/  PRMT R5, R6, 0x7632, R5 ;  /* 0x0000763206057816 */ /* 0x000fe20000000005 */
[----:B------:R-:W-:-:S02]  /*29e0*/  IMAD.U32 R12, R12, 0x10000, RZ ;  /* 0x000100000c0c7824 */ /* 0x000fc400078e00ff */
[----:B------:R-:W-:Y:S01]  /*29f0*/  FADD R20, R20, R45 ;  /* 0x0000002d14147221 */ /* 0x000fe20000000000 */
[----:B------:R-:W-:Y:S01]  /*2a00*/  IMAD.U32 R45, R6, 0x10000, RZ ;  /* 0x00010000062d7824 */ /* 0x000fe200078e00ff */
[----:B------:R-:W-:Y:S01]  /*2a10*/  PRMT R6, R7, 0x7632, R6 ;  /* 0x0000763207067816 */ /* 0x000fe20000000006 */
[----:B------:R-:W-:Y:S02]  /*2a20*/  IMAD.U32 R4, R4, 0x10000, RZ ;  /* 0x0001000004047824 */ /* 0x000fe400078e00ff */
[----:B------:R-:W-:Y:S01]  /*2a30*/  FADD R51, R14, R51 ;  /* 0x000000330e337221 */ /* 0x000fe20000000000 */
[----:B--2---:R-:W-:Y:S01]  /*2a40*/  FADD R25, R25, R12 ;  /* 0x0000000c19197221 */ /* 0x004fe20000000000 */
[----:B------:R-:W-:Y:S02]  /*2a50*/  IMAD.U32 R12, R5, 0x10000, RZ ;  /* 0x00010000050c7824 */ /* 0x000fe400078e00ff */
[----:B------:R-:W-:Y:S01]  /*2a60*/  FADD R24, R24, R13 ;  /* 0x0000000d18187221 */ /* 0x000fe20000000000 */
[----:B------:R-:W-:-:S02]  /*2a70*/  IMAD.U32 R6, R6, 0x10000, RZ ;  /* 0x0001000006067824 */ /* 0x000fc400078e00ff */
[--C-:B------:R-:W-:Y:S01]  /*2a80*/  FADD R27, R27, R4.reuse ;  /* 0x000000041b1b7221 */ /* 0x100fe20000000000 */
[----:B-----5:R-:W-:Y:S01]  /*2a90*/  PRMT R4, R8, 0x7632, R4 ;  /* 0x0000763208047816 */ /* 0x020fe20000000004 */
[----:B------:R-:W-:Y:S02]  /*2aa0*/  IMAD.U32 R7, R7, 0x10000, RZ ;  /* 0x0001000007077824 */ /* 0x000fe400078e00ff */
[----:B------:R-:W-:Y:S01]  /*2ab0*/  FADD R26, R26, R15 ;  /* 0x0000000f1a1a7221 */ /* 0x000fe20000000000 */
[----:B---3--:R-:W-:Y:S01]  /*2ac0*/  FADD R29, R29, R12 ;  /* 0x0000000c1d1d7221 */ /* 0x008fe20000000000 */
[--C-:B------:R-:W-:Y:S01]  /*2ad0*/  FADD R31, R31, R6.reuse ;  /* 0x000000061f1f7221 */ /* 0x100fe20000000000 */
[----:B------:R-:W2:Y:S01]  /*2ae0*/  LDC.64 R12, c[0x0][0x228] ;  /* 0x00008a00ff0c7b82 */ /* 0x000ea20000000a00 */
[C---:B------:R-:W-:Y:S01]  /*2af0*/  PRMT R6, R10.reuse, 0x7632, R6 ;  /* 0x000076320a067816 */ /* 0x040fe20000000006 */
[----:B------:R-:W-:Y:S01]  /*2b00*/  IMAD.U32 R15, R10, 0x10000, RZ ;  /* 0x000100000a0f7824 */ /* 0x000fe200078e00ff */
[----:B------:R-:W-:Y:S01]  /*2b10*/  PRMT R5, R9, 0x7632, R5 ;  /* 0x0000763209057816 */ /* 0x000fe20000000005 */
[----:B------:R-:W-:Y:S01]  /*2b20*/  FADD R30, R30, R7 ;  /* 0x000000071e1e7221 */ /* 0x000fe20000000000 */
[----:B------:R-:W-:Y:S01]  /*2b30*/  PRMT R14, R11, 0x7632, R14 ;  /* 0x000076320b0e7816 */ /* 0x000fe2000000000e */
[----:B------:R-:W-:-:S02]  /*2b40*/  IMAD.U32 R6, R6, 0x10000, RZ ;  /* 0x0001000006067824 */ /* 0x000fc400078e00ff */
[----:B------:R-:W-:Y:S01]  /*2b50*/  FADD R28, R28, R45 ;  /* 0x0000002d1c1c7221 */ /* 0x000fe20000000000 */
[----:B------:R-:W-:Y:S01]  /*2b60*/  IMAD.U32 R4, R4, 0x10000, RZ ;  /* 0x0001000004047824 */ /* 0x000fe200078e00ff */
[----:B------:R-:W-:Y:S01]  /*2b70*/  F2FP.BF16.F32.PACK_AB R10, R47, R42 ;  /* 0x0000002a2f0a723e */ /* 0x000fe200000010ff */
[----:B------:R-:W-:Y:S02]  /*2b80*/  IMAD.U32 R7, R8, 0x10000, RZ ;  /* 0x0001000008077824 */ /* 0x000fe400078e00ff */
[----:B------:R-:W-:Y:S02]  /*2b90*/  IMAD.U32 R11, R11, 0x10000, RZ ;  /* 0x000100000b0b7824 */ /* 0x000fe400078e00ff */
[----:B------:R-:W-:Y:S01]  /*2ba0*/  FADD R33, R33, R4 ;  /* 0x0000000421217221 */ /* 0x000fe20000000000 */
[----:B------:R-:W-:Y:S02]  /*2bb0*/  IMAD.U32 R9, R9, 0x10000, RZ ;  /* 0x0001000009097824 */ /* 0x000fe400078e00ff */
[----:B------:R-:W-:Y:S01]  /*2bc0*/  FADD R32, R32, R7 ;  /* 0x0000000720207221 */ /* 0x000fe20000000000 */
[----:B------:R-:W-:-:S02]  /*2bd0*/  IMAD.U32 R8, R5, 0x10000, RZ ;  /* 0x0001000005087824 */ /* 0x000fc400078e00ff */
[----:B-1----:R-:W-:Y:S01]  /*2be0*/  FADD R43, R16, R15 ;  /* 0x0000000f102b7221 */ /* 0x002fe20000000000 */
[----:B------:R-:W-:Y:S01]  /*2bf0*/  FADD R44, R17, R6 ;  /* 0x00000006112c7221 */ /* 0x000fe20000000000 */
[----:B------:R-:W-:Y:S02]  /*2c00*/  VIADD R15, R0, 0xc000 ;  /* 0x0000c000000f7836 */ /* 0x000fe40000000000 */
[----:B------:R-:W-:Y:S01]  /*2c10*/  FADD R45, R18, R11 ;  /* 0x0000000b122d7221 */ /* 0x000fe20000000000 */
[----:B------:R-:W-:Y:S01]  /*2c20*/  VIADD R17, R0, 0x18000 ;  /* 0x0001800000117836 */ /* 0x000fe20000000000 */
[----:B------:R-:W-:Y:S01]  /*2c30*/  F2FP.BF16.F32.PACK_AB R4, R37, R2 ;  /* 0x000000022504723e */ /* 0x000fe200000010ff */
[----:B------:R-:W-:Y:S01]  /*2c40*/  FADD R34, R34, R9 ;  /* 0x0000000922227221 */ /* 0x000fe20000000000 */
[----:B------:R-:W-:Y:S01]  /*2c50*/  F2FP.BF16.F32.PACK_AB R5, R36, R3 ;  /* 0x000000032405723e */ /* 0x000fe200000010ff */
[----:B------:R-:W-:Y:S01]  /*2c60*/  FADD R35, R35, R8 ;  /* 0x0000000823237221 */ /* 0x000fe20000000000 */
[----:B------:R-:W-:Y:S01]  /*2c70*/  F2FP.BF16.F32.PACK_AB R6, R41, R38 ;  /* 0x000000262906723e */ /* 0x000fe200000010ff */
[----:B------:R-:W-:Y:S01]  /*2c80*/  IMAD.U32 R18, R14, 0x10000, RZ ;  /* 0x000100000e127824 */ /* 0x000fe200078e00ff */
[----:B------:R-:W-:Y:S01]  /*2c90*/  F2FP.BF16.F32.PACK_AB R7, R40, R39 ;  /* 0x000000272807723e */ /* 0x000fe200000010ff */
[----:B--2---:R-:W-:Y:S01]  /*2ca0*/  IMAD.WIDE R2, R0, 0x2, R12 ;  /* 0x0000000200027825 */ /* 0x004fe200078e020c */
[----:B------:R-:W-:-:S03]  /*2cb0*/  F2FP.BF16.F32.PACK_AB R8, R21, R20 ;  /* 0x000000141508723e */ /* 0x000fc600000010ff */
[----:B------:R-:W-:Y:S01]  /*2cc0*/  FADD R18, R19, R18 ;  /* 0x0000001213127221 */ /* 0x000fe20000000000 */
[----:B------:R-:W-:Y:S01]  /*2cd0*/  F2FP.BF16.F32.PACK_AB R9, R23, R22 ;  /* 0x000000161709723e */ /* 0x000fe200000010ff */
[--C-:B------:R-:W-:Y:S01]  /*2ce0*/  IMAD.WIDE R14, R15, 0x2, R12.reuse ;  /* 0x000000020f0e7825 */ /* 0x100fe200078e020c */
[----:B------:R-:W-:Y:S01]  /*2cf0*/  F2FP.BF16.F32.PACK_AB R11, R46, R51 ;  /* 0x000000332e0b723e */ /* 0x000fe200000010ff */
[----:B------:R1:W-:Y:S01]  /*2d00*/  @P1 STG.E.128 desc[UR14][R2.64], R4 ;  /* 0x0000000402001986 */ /* 0x0003e2000c101d0e */
[----:B------:R-:W-:Y:S01]  /*2d10*/  F2FP.BF16.F32.PACK_AB R20, R25, R24 ;  /* 0x000000181914723e */ /* 0x000fe200000010ff */
[----:B------:R-:W-:Y:S01]  /*2d20*/  IMAD.WIDE R16, R17, 0x2, R12 ;  /* 0x0000000211107825 */ /* 0x000fe200078e020c */
[----:B------:R-:W-:Y:S01]  /*2d30*/  F2FP.BF16.F32.PACK_AB R21, R27, R26 ;  /* 0x0000001a1b15723e */ /* 0x000fe200000010ff */
[----:B------:R1:W-:Y:S01]  /*2d40*/  @P2 STG.E.128 desc[UR14][R14.64], R8 ;  /* 0x000000080e002986 */ /* 0x0003e2000c101d0e */
[----:B------:R-:W-:Y:S01]  /*2d50*/  F2FP.BF16.F32.PACK_AB R22, R29, R28 ;  /* 0x0000001c1d16723e */ /* 0x000fe200000010ff */
[----:B------:R-:W-:Y:S01]  /*2d60*/  VIADD R25, R0, 0x24000 ;  /* 0x0002400000197836 */ /* 0x000fe20000000000 */
[----:B------:R-:W-:-:S02]  /*2d70*/  F2FP.BF16.F32.PACK_AB R23, R31, R30 ;  /* 0x0000001e1f17723e */ /* 0x000fc400000010ff */
[----:B------:R-:W-:Y:S01]  /*2d80*/  F2FP.BF16.F32.PACK_AB R32, R33, R32 ;  /* 0x000000202120723e */ /* 0x000fe200000010ff */
[----:B------:R-:W-:Y:S01]  /*2d90*/  IMAD.WIDE R12, R25, 0x2, R12 ;  /* 0x00000002190c7825 */ /* 0x000fe200078e020c */
[----:B------:R-:W-:Y:S01]  /*2da0*/  F2FP.BF16.F32.PACK_AB R33, R35, R34 ;  /* 0x000000222321723e */ /* 0x000fe200000010ff */
[----:B------:R1:W-:Y:S01]  /*2db0*/  @P3 STG.E.128 desc[UR14][R16.64], R20 ;  /* 0x0000001410003986 */ /* 0x0003e2000c101d0e */
[----:B------:R-:W-:Y:S02]  /*2dc0*/  F2FP.BF16.F32.PACK_AB R34, R44, R43 ;  /* 0x0000002b2c22723e */ /* 0x000fe400000010ff */
[----:B------:R-:W-:Y:S01]  /*2dd0*/  F2FP.BF16.F32.PACK_AB R35, R18, R45 ;  /* 0x0000002d1223723e */ /* 0x000fe200000010ff */
[----:B------:R-:W-:Y:S06]  /*2de0*/  @!P0 EXIT ;  /* 0x000000000000894d */ /* 0x000fec0003800000 */
[----:B------:R-:W-:Y:S01]  /*2df0*/  STG.E.128 desc[UR14][R12.64], R32 ;  /* 0x000000200c007986 */ /* 0x000fe2000c101d0e */
[----:B------:R-:W-:Y:S05]  /*2e00*/  EXIT ;  /* 0x000000000000794d */ /* 0x000fea0003800000 */
.L_x_1:
[----:B------:R-:W-:-:S00]  /*2e10*/  BRA `(.L_x_1) ;  /* 0xfffffffc00fc7947 */ /* 0x000fc0000383ffff */
[----:B------:R-:W-:-:S00]  /*2e20*/  NOP ;  /* 0x0000000000007918 */ /* 0x000fc00000000000 */
        /* <DEDUP_REMOVED lines=13> */
.L_x_2:


//--------------------- .nv.shared.triton_mm      --------------------------
	.section	.nv.shared.triton_mm,"aw",@nobits
	.sectionflags	@""
	.align	16
	.zero		1024


//--------------------- .nv.constant0.triton_mm   --------------------------
	.section	.nv.constant0.triton_mm,"a",@progbits
	.sectionflags	@""
	.align	4
.nv.constant0.triton_mm:
	.zero		564
